	.target	sm_90a

	.elftype	@"ET_EXEC"


//--------------------- .note.nv.tkinfo           --------------------------
	.section	.note.nv.tkinfo,"",@"SHT_NOTE"
	.sectionflags	@"SHF_NOTE_NV_TKINFO"
	.tkinfo
        /*0018*/ 	.word	0x00000002
        /*0030*/ 	.string	""
        /*0030*/ 	.string	"ptxas"
        /*0030*/ 	.string	"Cuda compilation tools, release 13.0, V13.0.88"
        /*0030*/ 	.string	"Build cuda_13.0.r13.0/compiler.36424714_0"
        /*0030*/ 	.string	"-v  -suppress-debug-info  -lineinfo  -arch sm_90a "



//--------------------- .note.nv.cuinfo           --------------------------
	.section	.note.nv.cuinfo,"",@"SHT_NOTE"
	.sectionflags	@"SHF_NOTE_NV_CUINFO"
        /*0018*/ 	.short	0x0002
        /*001a*/ 	.short	0x005a
        /*001c*/ 	.short	0x0082
	.zero		2


//--------------------- .nv.info                  --------------------------
	.section	.nv.info,"",@"SHT_CUDA_INFO"
	.align	4


	//----- nvinfo : EIATTR_REGCOUNT
	.align		4
        /*0000*/ 	.byte	0x04, 0x2f
        /*0002*/ 	.short	(.L_1 - .L_0)
	.align		4
.L_0:
        /*0004*/ 	.word	index@(gluon_wgmma)
        /*0008*/ 	.word	0x0000003a


	//----- nvinfo : EIATTR_FRAME_SIZE
	.align		4
.L_1:
        /*000c*/ 	.byte	0x04, 0x11
        /*000e*/ 	.short	(.L_3 - .L_2)
	.align		4
.L_2:
        /*0010*/ 	.word	index@(gluon_wgmma)
        /*0014*/ 	.word	0x00000000


	//----- nvinfo : EIATTR_MIN_STACK_SIZE
	.align		4
.L_3:
        /*0018*/ 	.byte	0x04, 0x12
        /*001a*/ 	.short	(.L_5 - .L_4)
	.align		4
.L_4:
        /*001c*/ 	.word	index@(gluon_wgmma)
        /*0020*/ 	.word	0x00000000
.L_5:


//--------------------- .nv.compat                --------------------------
	.section	.nv.compat,"",@"SHT_CUDA_COMPAT_INFO"
	.align	4
        /*0000*/ 	.byte	0x02, 0x09, 0x01, 0x00, 0x02, 0x02, 0x04, 0x00, 0x02, 0x05, 0x05, 0x00, 0x03, 0x07, 0x01, 0x01
        /*0010*/ 	.byte	0x02, 0x03, 0x03, 0x00, 0x02, 0x06, 0x01, 0x00, 0x04, 0x0b, 0x08, 0x00, 0x00, 0x00, 0x00, 0x00
        /*0020*/ 	.byte	0x00, 0x00, 0x00, 0x00


//--------------------- .nv.info.gluon_wgmma      --------------------------
	.section	.nv.info.gluon_wgmma,"",@"SHT_CUDA_INFO"
	.sectionflags	@""
	.align	4


	//----- nvinfo : EIATTR_CUDA_API_VERSION
	.align		4
        /*0000*/ 	.byte	0x04, 0x37
        /*0002*/ 	.short	(.L_7 - .L_6)
.L_6:
        /*0004*/ 	.word	0x00000082


	//----- nvinfo : EIATTR_KPARAM_INFO
	.align		4
.L_7:
        /*0008*/ 	.byte	0x04, 0x17
        /*000a*/ 	.short	(.L_9 - .L_8)
.L_8:
        /*000c*/ 	.word	0x00000000
        /*0010*/ 	.short	0x000a
        /*0012*/ 	.short	0x0048
        /*0014*/ 	.byte	0x00, 0xf4, 0x21, 0x00


	//----- nvinfo : EIATTR_KPARAM_INFO
	.align		4
.L_9:
        /*0018*/ 	.byte	0x04, 0x17
        /*001a*/ 	.short	(.L_11 - .L_10)
.L_10:
        /*001c*/ 	.word	0x00000000
        /*0020*/ 	.short	0x0009
        /*0022*/ 	.short	0x0040
        /*0024*/ 	.byte	0x00, 0xf4, 0x21, 0x00


	//----- nvinfo : EIATTR_KPARAM_INFO
	.align		4
.L_11:
        /*0028*/ 	.byte	0x04, 0x17
        /*002a*/ 	.short	(.L_13 - .L_12)
.L_12:
        /*002c*/ 	.word	0x00000000
        /*0030*/ 	.short	0x0008
        /*0032*/ 	.short	0x0038
        /*0034*/ 	.byte	0x00, 0xf0, 0x21, 0x00


	//----- nvinfo : EIATTR_KPARAM_INFO
	.align		4
.L_13:
        /*0038*/ 	.byte	0x04, 0x17
        /*003a*/ 	.short	(.L_15 - .L_14)
.L_14:
        /*003c*/ 	.word	0x00000000
        /*0040*/ 	.short	0x0007
        /*0042*/ 	.short	0x0030
        /*0044*/ 	.byte	0x00, 0xf0, 0x21, 0x00


	//----- nvinfo : EIATTR_KPARAM_INFO
	.align		4
.L_15:
        /*0048*/ 	.byte	0x04, 0x17
        /*004a*/ 	.short	(.L_17 - .L_16)
.L_16:
        /*004c*/ 	.word	0x00000000
        /*0050*/ 	.short	0x0006
        /*0052*/ 	.short	0x0028
        /*0054*/ 	.byte	0x00, 0xf0, 0x21, 0x00


	//----- nvinfo : EIATTR_KPARAM_INFO
	.align		4
.L_17:
        /*0058*/ 	.byte	0x04, 0x17
        /*005a*/ 	.short	(.L_19 - .L_18)
.L_18:
        /*005c*/ 	.word	0x00000000
        /*0060*/ 	.short	0x0005
        /*0062*/ 	.short	0x0020
        /*0064*/ 	.byte	0x00, 0xf0, 0x11, 0x00


	//----- nvinfo : EIATTR_KPARAM_INFO
	.align		4
.L_19:
        /*0068*/ 	.byte	0x04, 0x17
        /*006a*/ 	.short	(.L_21 - .L_20)
.L_20:
        /*006c*/ 	.word	0x00000000
        /*0070*/ 	.short	0x0004
        /*0072*/ 	.short	0x001c
        /*0074*/ 	.byte	0x00, 0xf0, 0x11, 0x00


	//----- nvinfo : EIATTR_KPARAM_INFO
	.align		4
.L_21:
        /*0078*/ 	.byte	0x04, 0x17
        /*007a*/ 	.short	(.L_23 - .L_22)
.L_22:
        /*007c*/ 	.word	0x00000000
        /*0080*/ 	.short	0x0003
        /*0082*/ 	.short	0x0018
        /*0084*/ 	.byte	0x00, 0xf0, 0x11, 0x00


	//----- nvinfo : EIATTR_KPARAM_INFO
	.align		4
.L_23:
        /*0088*/ 	.byte	0x04, 0x17
        /*008a*/ 	.short	(.L_25 - .L_24)
.L_24:
        /*008c*/ 	.word	0x00000000
        /*0090*/ 	.short	0x0002
        /*0092*/ 	.short	0x0010
        /*0094*/ 	.byte	0x00, 0xf4, 0x21, 0x00


	//----- nvinfo : EIATTR_KPARAM_INFO
	.align		4
.L_25:
        /*0098*/ 	.byte	0x04, 0x17
        /*009a*/ 	.short	(.L_27 - .L_26)
.L_26:
        /*009c*/ 	.word	0x00000000
        /*00a0*/ 	.short	0x0001
        /*00a2*/ 	.short	0x0008
        /*00a4*/ 	.byte	0x00, 0xf4, 0x21, 0x00


	//----- nvinfo : EIATTR_KPARAM_INFO
	.align		4
.L_27:
        /*00a8*/ 	.byte	0x04, 0x17
        /*00aa*/ 	.short	(.L_29 - .L_28)
.L_28:
        /*00ac*/ 	.word	0x00000000
        /*00b0*/ 	.short	0x0000
        /*00b2*/ 	.short	0x0000
        /*00b4*/ 	.byte	0x00, 0xf4, 0x21, 0x00


	//----- nvinfo : EIATTR_SPARSE_MMA_MASK
	.align		4
.L_29:
        /*00b8*/ 	.byte	0x03, 0x50
        /*00ba*/ 	.short	0x0000


	//----- nvinfo : EIATTR_MAXREG_COUNT
	.align		4
        /*00bc*/ 	.byte	0x03, 0x1b
        /*00be*/ 	.short	0x00ff


	//----- nvinfo : EIATTR_NUM_BARRIERS
	.align		4
        /*00c0*/ 	.byte	0x02, 0x4c
        /*00c2*/ 	.byte	0x01
	.zero		1


	//----- nvinfo : EIATTR_MERCURY_ISA_VERSION
	.align		4
        /*00c4*/ 	.byte	0x03, 0x5f
        /*00c6*/ 	.short	0x0101


	//----- nvinfo : EIATTR_INT_WARP_WIDE_INSTR_OFFSETS
	.align		4
        /*00c8*/ 	.byte	0x04, 0x31
        /*00ca*/ 	.short	(.L_31 - .L_30)


	//   ....[0]....
.L_30:
        /*00cc*/ 	.word	0x00001320


	//   ....[1]....
        /*00d0*/ 	.word	0x00001340


	//   ....[2]....
        /*00d4*/ 	.word	0x00001350


	//   ....[3]....
        /*00d8*/ 	.word	0x00001360


	//   ....[4]....
        /*00dc*/ 	.word	0x00001470


	//   ....[5]....
        /*00e0*/ 	.word	0x00001780


	//   ....[6]....
        /*00e4*/ 	.word	0x00001790


	//   ....[7]....
        /*00e8*/ 	.word	0x00001800


	//   ....[8]....
        /*00ec*/ 	.word	0x00001810


	//   ....[9]....
        /*00f0*/ 	.word	0x00001da0


	//   ....[10]....
        /*00f4*/ 	.word	0x00001db0


	//----- nvinfo : EIATTR_COOP_GROUP_MASK_REGIDS
	.align		4
.L_31:
        /*00f8*/ 	.byte	0x04, 0x29
        /*00fa*/ 	.short	(.L_33 - .L_32)


	//   ....[0]....
.L_32:
        /*00fc*/ 	.word	0xffffffff


	//   ....[1]....
        /*0100*/ 	.word	0xffffffff


	//   ....[2]....
        /*0104*/ 	.word	0xffffffff


	//----- nvinfo : EIATTR_COOP_GROUP_INSTR_OFFSETS
	.align		4
.L_33:
        /*0108*/ 	.byte	0x04, 0x28
        /*010a*/ 	.short	(.L_35 - .L_34)


	//   ....[0]....
.L_34:
        /*010c*/ 	.word	0x00000150


	//   ....[1]....
        /*0110*/ 	.word	0x00000700


	//   ....[2]....
        /*0114*/ 	.word	0x00000cf0


	//----- nvinfo : EIATTR_MBARRIER_INSTR_OFFSETS
	.align		4
.L_35:
        /*0118*/ 	.byte	0x04, 0x39
        /*011a*/ 	.short	(.L_37 - .L_36)


	//   ....[0]....
.L_36:
        /*011c*/ 	.word	0x000014d0
        /*0120*/ 	.word	0x000000ff
        /*0124*/ 	.word	0x00018000
        /*0128*/ 	.short	0x0100
        /*012a*/ 	.byte	0x14
	.zero		1


	//   ....[1]....
        /*012c*/ 	.word	0x00001540
        /*0130*/ 	.word	0x000000ff
        /*0134*/ 	.word	0x00018008
        /*0138*/ 	.short	0x0100
        /*013a*/ 	.byte	0x14
	.zero		1


	//   ....[2]....
        /*013c*/ 	.word	0x00001570
        /*0140*/ 	.word	0x000000ff
        /*0144*/ 	.word	0x00018010
        /*0148*/ 	.short	0x0100
        /*014a*/ 	.byte	0x14
	.zero		1


	//   ....[3]....
        /*014c*/ 	.word	0x00001590
        /*0150*/ 	.word	0x000000ff
        /*0154*/ 	.word	0x00018018
        /*0158*/ 	.short	0x0100
        /*015a*/ 	.byte	0x14
	.zero		1


	//   ....[4]....
        /*015c*/ 	.word	0x000018c0
        /*0160*/ 	.word	0x000000ff
        /*0164*/ 	.word	0x00018000
        /*0168*/ 	.short	0x010a
        /*016a*/ 	.byte	0x12
	.zero		1


	//   ....[5]....
        /*016c*/ 	.word	0x00001c40
        /*0170*/ 	.word	0x000000ff
        /*0174*/ 	.word	0x00018000
        /*0178*/ 	.short	0x0108
        /*017a*/ 	.byte	0x14
	.zero		1


	//   ....[6]....
        /*017c*/ 	.word	0x00001d60
        /*0180*/ 	.word	0x000000ff
        /*0184*/ 	.word	0x00018008
        /*0188*/ 	.short	0x0108
        /*018a*/ 	.byte	0x14
	.zero		1


	//   ....[7]....
        /*018c*/ 	.word	0x00001de0
        /*0190*/ 	.word	0x000000ff
        /*0194*/ 	.word	0x00018010
        /*0198*/ 	.short	0x0108
        /*019a*/ 	.byte	0x14
	.zero		1


	//   ....[8]....
        /*019c*/ 	.word	0x00001e00
        /*01a0*/ 	.word	0x000000ff
        /*01a4*/ 	.word	0x00018018
        /*01a8*/ 	.short	0x0108
        /*01aa*/ 	.byte	0x14
	.zero		1


	//   ....[9]....
        /*01ac*/ 	.word	0x00001ed0
        /*01b0*/ 	.word	0x000000ff
        /*01b4*/ 	.word	0x00018000
        /*01b8*/ 	.short	0x010a
        /*01ba*/ 	.byte	0x12
	.zero		1


	//----- nvinfo : EIATTR_NUM_MBARRIERS
	.align		4
.L_37:
        /*01bc*/ 	.byte	0x03, 0x38
        /*01be*/ 	.short	0x0004


	//----- nvinfo : EIATTR_EXIT_INSTR_OFFSETS
	.align		4
        /*01c0*/ 	.byte	0x04, 0x1c
        /*01c2*/ 	.short	(.L_39 - .L_38)


	//   ....[0]....
.L_38:
        /*01c4*/ 	.word	0x00001ec0


	//----- nvinfo : EIATTR_REQNTID
	.align		4
.L_39:
        /*01c8*/ 	.byte	0x04, 0x10
        /*01ca*/ 	.short	(.L_41 - .L_40)
.L_40:
        /*01cc*/ 	.word	0x00000100
        /*01d0*/ 	.word	0x00000001
        /*01d4*/ 	.word	0x00000001


	//----- nvinfo : EIATTR_CRS_STACK_SIZE
	.align		4
.L_41:
        /*01d8*/ 	.byte	0x04, 0x1e
        /*01da*/ 	.short	(.L_43 - .L_42)
.L_42:
        /*01dc*/ 	.word	0x00000000


	//----- nvinfo : EIATTR_CBANK_PARAM_SIZE
	.align		4
.L_43:
        /*01e0*/ 	.byte	0x03, 0x19
        /*01e2*/ 	.short	0x0050


	//----- nvinfo : EIATTR_PARAM_CBANK
	.align		4
        /*01e4*/ 	.byte	0x04, 0x0a
        /*01e6*/ 	.short	(.L_45 - .L_44)
	.align		4
.L_44:
        /*01e8*/ 	.word	index@(.nv.constant0.gluon_wgmma)
        /*01ec*/ 	.short	0x0210
        /*01ee*/ 	.short	0x0050


	//----- nvinfo : EIATTR_SW_WAR
	.align		4
.L_45:
        /*01f0*/ 	.byte	0x04, 0x36
        /*01f2*/ 	.short	(.L_47 - .L_46)
.L_46:
        /*01f4*/ 	.word	0x00000008
.L_47:


//--------------------- .nv.callgraph             --------------------------
	.section	.nv.callgraph,"",@"SHT_CUDA_CALLGRAPH"
	.align	4
	.sectionentsize	8
	.align		4
        /*0000*/ 	.word	0x00000000
	.align		4
        /*0004*/ 	.word	0xffffffff
	.align		4
        /*0008*/ 	.word	0x00000000
	.align		4
        /*000c*/ 	.word	0xfffffffe
	.align		4
        /*0010*/ 	.word	0x00000000
	.align		4
        /*0014*/ 	.word	0xfffffffd
	.align		4
        /*0018*/ 	.word	0x00000000
	.align		4
        /*001c*/ 	.word	0xfffffffc


//--------------------- .text.gluon_wgmma         --------------------------
	.section	.text.gluon_wgmma,"ax",@progbits
	.align	128
        .global         gluon_wgmma
        .type           gluon_wgmma,@function
        .size           gluon_wgmma,(.L_x_52 - gluon_wgmma)
        .other          gluon_wgmma,@"STO_CUDA_ENTRY STV_DEFAULT"
gluon_wgmma:
.text.gluon_wgmma:
[----:B------:R-:W-:Y:S01]  /*0000*/  LDC R1, c[0x0][0x28] ;  /* 0x00000a00ff017b82 */ /* 0x000fe20000000800 */
[----:B------:R-:W1:Y:S07]  /*0010*/  S2R R0, SR_TID.X ;  /* 0x0000000000007919 */ /* 0x000e6e0000002100 */
[----:B------:R-:W2:Y:S01]  /*0020*/  S2UR UR4, SR_CgaCtaId ;  /* 0x00000000000479c3 */ /* 0x000ea20000008800 */
[----:B------:R-:W-:Y:S01]  /*0030*/  UMOV UR20, 0x400 ;  /* 0x0000040000147882 */ /* 0x000fe20000000000 */
[----:B------:R-:W-:Y:S01]  /*0040*/  ULDC UR6, c[0x0][0xc] ;  /* 0x0000030000067ab9 */ /* 0x000fe20000000800 */
[----:B------:R-:W-:Y:S01]  /*0050*/  ULDC.64 UR26, c[0x0][0x250] ;  /* 0x00009400001a7ab9 */ /* 0x000fe20000000a00 */
[----:B------:R-:W-:Y:S04]  /*0060*/  BSSY B0, `(.L_x_0) ;  /* 0x000001f000007945 */ /* 0x000fe80003800000 */
[----:B------:R-:W3:Y:S08]  /*0070*/  LDC R2, c[0x0][0x228] ;  /* 0x00008a00ff027b82 */ /* 0x000ef00000000800 */
[----:B------:R-:W4:Y:S08]  /*0080*/  LDC R8, c[0x0][0x230] ;  /* 0x00008c00ff087b82 */ /* 0x000f300000000800 */
[----:B------:R-:W-:Y:S01]  /*0090*/  S2UR UR32, SR_CTAID.Y ;  /* 0x00000000002079c3 */ /* 0x000fe20000002600 */
[----:B--2---:R-:W-:-:S03]  /*00a0*/  ULEA UR20, UR4, UR20, 0x18 ;  /* 0x0000001404147291 */ /* 0x004fc6000f8ec03f */
[----:B------:R-:W-:Y:S01]  /*00b0*/  ULDC UR4, c[0x0][0x10] ;  /* 0x0000040000047ab9 */ /* 0x000fe20000000800 */
[----:B-1----:R-:W-:-:S03]  /*00c0*/  LOP3.LUT R6, R0, 0xff, RZ, 0xc0, !PT ;  /* 0x000000ff00067812 */ /* 0x002fc600078ec0ff */
[----:B------:R-:W1:Y:S01]  /*00d0*/  S2UR UR5, SR_CTAID.Z ;  /* 0x00000000000579c3 */ /* 0x000e620000002700 */
[----:B---3--:R-:W-:Y:S01]  /*00e0*/  VIADD R2, R2, 0xffffffff ;  /* 0xffffffff02027836 */ /* 0x008fe20000000000 */
[C---:B------:R-:W-:Y:S02]  /*00f0*/  ISETP.GE.U32.AND P0, PT, R6.reuse, 0x20, PT ;  /* 0x000000200600780c */ /* 0x040fe40003f06070 */
[C---:B------:R-:W-:Y:S02]  /*0100*/  ISETP.NE.U32.AND P2, PT, R6.reuse, RZ, PT ;  /* 0x000000ff0600720c */ /* 0x040fe40003f45070 */
[----:B------:R-:W-:Y:S02]  /*0110*/  LEA R11, R6, UR20, 0x2 ;  /* 0x00000014060b7c11 */ /* 0x000fe4000f8e10ff */
[----:B------:R-:W2:Y:S01]  /*0120*/  S2UR UR33, SR_CTAID.X ;  /* 0x00000000002179c3 */ /* 0x000ea20000002500 */
[----:B----4-:R-:W-:-:S06]  /*0130*/  VIADD R9, R8, 0xffffffff ;  /* 0xffffffff08097836 */ /* 0x010fcc0000000000 */
[----:B------:R3:W-:Y:S01]  /*0140*/  @!P0 STS [R11], RZ ;  /* 0x000000ff0b008388 */ /* 0x0007e20000000800 */
[----:B------:R-:W-:-:S03]  /*0150*/  NOP ;  /* 0x0000000000007918 */ /* 0x000fc60000000000 */
[----:B------:R3:W-:Y:S01]  /*0160*/  @!P2 STS [UR20+0x24], R2 ;  /* 0x00002402ff00a988 */ /* 0x0007e20008000814 */
[----:B-1----:R-:W-:-:S03]  /*0170*/  UIMAD UR4, UR5, UR4, UR32 ;  /* 0x00000004050472a4 */ /* 0x002fc6000f8e0220 */
[----:B------:R3:W-:Y:S01]  /*0180*/  @!P2 STS [UR20+0x20], R9 ;  /* 0x00002009ff00a988 */ /* 0x0007e20008000814 */
[----:B--2---:R-:W-:-:S04]  /*0190*/  UIMAD UR4, UR4, UR6, UR33 ;  /* 0x00000006040472a4 */ /* 0x004fc8000f8e0221 */
[----:B------:R-:W-:-:S03]  /*01a0*/  UIMAD UR5, UR4, 0x180, URZ ;  /* 0x00000180040578a4 */ /* 0x000fc6000f8e023f */
[----:B------:R-:W-:Y:S01]  /*01b0*/  UMOV UR4, URZ ;  /* 0x0000003f00047c82 */ /* 0x000fe20008000000 */
[----:B------:R-:W-:-:S04]  /*01c0*/  UIADD3 UR22, UP0, UR5, UR26, URZ ;  /* 0x0000001a05167290 */ /* 0x000fc8000ff1e03f */
[----:B------:R-:W-:Y:S01]  /*01d0*/  ULEA.HI.X.SX32 UR23, UR5, UR27, 0x1, UP0 ;  /* 0x0000001b05177291 */ /* 0x000fe200080f0e3f */
[----:B---3--:R-:W-:Y:S11]  /*01e0*/  @P2 BRA `(.L_x_1) ;  /* 0x0000000000182947 */ /* 0x008ff60003800000 */
[----:B------:R-:W1:Y:S01]  /*01f0*/  LDS R3, [UR20+0x8] ;  /* 0x00000814ff037984 */ /* 0x000e620008000800 */
[----:B------:R-:W2:Y:S01]  /*0200*/  LDC.64 R12, c[0x0][0x210] ;  /* 0x00008400ff0c7b82 */ /* 0x000ea20000000a00 */
[----:B------:R-:W-:Y:S02]  /*0210*/  IMAD.MOV.U32 R4, RZ, RZ, 0x70 ;  /* 0x00000070ff047424 */ /* 0x000fe400078e00ff */
[----:B--2---:R2:W-:Y:S03]  /*0220*/  STS.64 [UR20], R12 ;  /* 0x0000000cff007988 */ /* 0x0045e60008000a14 */
[----:B-1----:R-:W-:-:S05]  /*0230*/  LOP3.LUT R3, R3, 0x10, R4, 0xd8, !PT ;  /* 0x0000001003037812 */ /* 0x002fca00078ed804 */
[----:B------:R2:W-:Y:S02]  /*0240*/  STS [UR20+0x8], R3 ;  /* 0x00000803ff007988 */ /* 0x0005e40008000814 */
.L_x_1:
[----:B------:R-:W-:Y:S05]  /*0250*/  BSYNC B0 ;  /* 0x0000000000007941 */ /* 0x000fea0003800000 */
.L_x_0:
[----:B------:R-:W-:Y:S04]  /*0260*/  BSSY B0, `(.L_x_2) ;  /* 0x000000a000007945 */ /* 0x000fe80003800000 */
[----:B------:R-:W-:Y:S05]  /*0270*/  @P2 BRA `(.L_x_3) ;  /* 0x0000000000202947 */ /* 0x000fea0003800000 */
[----:B--2---:R-:W1:Y:S01]  /*0280*/  LDS R3, [UR20+0x34] ;  /* 0x00003414ff037984 */ /* 0x004e620008000800 */
[----:B------:R-:W-:Y:S02]  /*0290*/  IMAD.MOV.U32 R4, RZ, RZ, 0x3f000000 ;  /* 0x3f000000ff047424 */ /* 0x000fe400078e00ff */
[----:B------:R-:W-:Y:S01]  /*02a0*/  @!P2 IMAD.MOV.U32 R5, RZ, RZ, 0x3f ;  /* 0x0000003fff05a424 */ /* 0x000fe200078e00ff */
[----:B------:R-:W2:Y:S02]  /*02b0*/  @!P2 LDS R10, [UR20+0x38] ;  /* 0x00003814ff0aa984 */ /* 0x000ea40008000800 */
[----:B-1----:R-:W-:Y:S02]  /*02c0*/  LOP3.LUT R3, R3, 0xff000000, R4, 0xb8, !PT ;  /* 0xff00000003037812 */ /* 0x002fe400078eb804 */
[----:B--2---:R-:W-:-:S03]  /*02d0*/  @!P2 LOP3.LUT R4, R10, 0xff, R5, 0xb8, !PT ;  /* 0x000000ff0a04a812 */ /* 0x004fc600078eb805 */
[----:B------:R1:W-:Y:S04]  /*02e0*/  STS [UR20+0x34], R3 ;  /* 0x00003403ff007988 */ /* 0x0003e80008000814 */
[----:B------:R1:W-:Y:S02]  /*02f0*/  @!P2 STS [UR20+0x38], R4 ;  /* 0x00003804ff00a988 */ /* 0x0003e40008000814 */
.L_x_3:
[----:B------:R-:W-:Y:S05]  /*0300*/  BSYNC B0 ;  /* 0x0000000000007941 */ /* 0x000fea0003800000 */
.L_x_2:
[----:B------:R-:W-:Y:S04]  /*0310*/  BSSY B0, `(.L_x_4) ;  /* 0x000000e000007945 */ /* 0x000fe80003800000 */
[----:B------:R-:W-:Y:S05]  /*0320*/  @P2 BRA `(.L_x_5) ;  /* 0x0000000000302947 */ /* 0x000fea0003800000 */
[----:B-1----:R-:W1:Y:S01]  /*0330*/  LDS R4, [UR20+0x34] ;  /* 0x00003414ff047984 */ /* 0x002e620008000800 */
[----:B--2---:R-:W2:Y:S03]  /*0340*/  LDC.64 R12, c[0x0][0x238] ;  /* 0x00008e00ff0c7b82 */ /* 0x004ea60000000a00 */
[----:B------:R-:W3:Y:S01]  /*0350*/  LDS R3, [UR20+0x1c] ;  /* 0x00001c14ff037984 */ /* 0x000ee20008000800 */
[C---:B--2---:R-:W-:Y:S01]  /*0360*/  SHF.L.U64.HI R10, R12.reuse, 0x1, R13 ;  /* 0x000000010c0a7819 */ /* 0x044fe2000001020d */
[----:B------:R-:W-:-:S03]  /*0370*/  IMAD.SHL.U32 R5, R12, 0x2, RZ ;  /* 0x000000020c057824 */ /* 0x000fc600078e00ff */
[--C-:B------:R-:W-:Y:S02]  /*0380*/  SHF.R.U32.HI R12, RZ, 0x4, R10.reuse ;  /* 0x00000004ff0c7819 */ /* 0x100fe4000001160a */
[----:B------:R-:W-:-:S05]  /*0390*/  SHF.R.U64 R5, R5, 0x4, R10 ;  /* 0x0000000405057819 */ /* 0x000fca000000120a */
[----:B------:R4:W-:Y:S01]  /*03a0*/  STS [UR20+0xc], R5 ;  /* 0x00000c05ff007988 */ /* 0x0009e20008000814 */
[----:B-1----:R-:W-:Y:S02]  /*03b0*/  LOP3.LUT R4, R4, 0x7, RZ, 0xb8, !PT ;  /* 0x0000000704047812 */ /* 0x002fe400078eb8ff */
[----:B---3--:R-:W-:-:S03]  /*03c0*/  LOP3.LUT R3, R3, 0xf, R12, 0xb8, !PT ;  /* 0x0000000f03037812 */ /* 0x008fc600078eb80c */
[----:B------:R4:W-:Y:S04]  /*03d0*/  STS [UR20+0x34], R4 ;  /* 0x00003404ff007988 */ /* 0x0009e80008000814 */
[----:B------:R4:W-:Y:S02]  /*03e0*/  STS [UR20+0x1c], R3 ;  /* 0x00001c03ff007988 */ /* 0x0009e40008000814 */
.L_x_5:
[----:B------:R-:W-:Y:S05]  /*03f0*/  BSYNC B0 ;  /* 0x0000000000007941 */ /* 0x000fea0003800000 */
.L_x_4:
[----:B------:R-:W-:Y:S04]  /*0400*/  BSSY B1, `(.L_x_6) ;  /* 0x000001a000017945 */ /* 0x000fe80003800000 */
[----:B------:R-:W-:Y:S04]  /*0410*/  BSSY B0, `(.L_x_7) ;  /* 0x0000015000007945 */ /* 0x000fe80003800000 */
[----:B------:R-:W-:Y:S05]  /*0420*/  @P2 BRA `(.L_x_8) ;  /* 0x0000000000202947 */ /* 0x000fea0003800000 */
[----:B-12-4-:R-:W1:Y:S02]  /*0430*/  LDS R3, [UR20+0x34] ;  /* 0x00003414ff037984 */ /* 0x016e640008000800 */
[----:B-1----:R-:W-:-:S05]  /*0440*/  LOP3.LUT R3, R3, 0x38, RZ, 0xb8, !PT ;  /* 0x0000003803037812 */ /* 0x002fca00078eb8ff */
[----:B------:R1:W-:Y:S01]  /*0450*/  STS [UR20+0x34], R3 ;  /* 0x00003403ff007988 */ /* 0x0003e20008000814 */
[----:B------:R-:W-:Y:S05]  /*0460*/  @P2 BRA `(.L_x_9) ;  /* 0x0000000000202947 */ /* 0x000fea0003800000 */
[----:B-1----:R-:W1:Y:S01]  /*0470*/  LDS R3, [UR20+0x8] ;  /* 0x00000814ff037984 */ /* 0x002e620008000800 */
[----:B------:R-:W-:-:S05]  /*0480*/  IMAD.MOV.U32 R4, RZ, RZ, 0x780 ;  /* 0x00000780ff047424 */ /* 0x000fca00078e00ff */
[----:B-1----:R-:W-:-:S05]  /*0490*/  LOP3.LUT R3, R3, 0x300, R4, 0xd8, !PT ;  /* 0x0000030003037812 */ /* 0x002fca00078ed804 */
[----:B------:R3:W-:Y:S02]  /*04a0*/  STS [UR20+0x8], R3 ;  /* 0x00000803ff007988 */ /* 0x0007e40008000814 */
.L_x_8:
[----:B------:R-:W-:Y:S05]  /*04b0*/  @P2 BRA `(.L_x_10) ;  /* 0x0000000000282947 */ /* 0x000fea0003800000 */
[----:B-1234-:R-:W1:Y:S02]  /*04c0*/  LDS R3, [UR20+0x8] ;  /* 0x00000814ff037984 */ /* 0x01ee640008000800 */
[----:B-1----:R-:W-:-:S05]  /*04d0*/  LOP3.LUT R3, R3, 0x1800, RZ, 0xb8, !PT ;  /* 0x0000180003037812 */ /* 0x002fca00078eb8ff */
[----:B------:R2:W-:Y:S02]  /*04e0*/  STS [UR20+0x8], R3 ;  /* 0x00000803ff007988 */ /* 0x0005e40008000814 */
.L_x_9:
[----:B------:R-:W-:Y:S05]  /*04f0*/  @P2 BREAK B0 ;  /* 0x0000000000002942 */ /* 0x000fea0003800000 */
[----:B------:R-:W-:Y:S05]  /*0500*/  @P2 BRA `(.L_x_11) ;  /* 0x0000000000242947 */ /* 0x000fea0003800000 */
[----:B------:R-:W3:Y:S01]  /*0510*/  LDS R4, [UR20+0x8] ;  /* 0x00000814ff047984 */ /* 0x000ee20008000800 */
[----:B-12---:R-:W-:-:S05]  /*0520*/  IMAD.MOV.U32 R3, RZ, RZ, 0x6000 ;  /* 0x00006000ff037424 */ /* 0x006fca00078e00ff */
[----:B---3--:R-:W-:-:S04]  /*0530*/  LOP3.LUT R3, R4, 0x6000, R3, 0xd8, !PT ;  /* 0x0000600004037812 */ /* 0x008fc800078ed803 */
[----:B------:R-:W-:-:S05]  /*0540*/  LOP3.LUT R3, R3, 0x400000, RZ, 0xb8, !PT ;  /* 0x0040000003037812 */ /* 0x000fca00078eb8ff */
[----:B------:R5:W-:Y:S02]  /*0550*/  STS [UR20+0x8], R3 ;  /* 0x00000803ff007988 */ /* 0x000be40008000814 */
.L_x_10:
[----:B------:R-:W-:Y:S05]  /*0560*/  BSYNC B0 ;  /* 0x0000000000007941 */ /* 0x000fea0003800000 */
.L_x_7:
[----:B-12345:R-:W1:Y:S02]  /*0570*/  @!P2 LDS R3, [UR20+0x8] ;  /* 0x00000814ff03a984 */ /* 0x03ee640008000800 */
[----:B-1----:R-:W-:-:S05]  /*0580*/  @!P2 LOP3.LUT R3, R3, 0x8000, RZ, 0xb8, !PT ;  /* 0x000080000303a812 */ /* 0x002fca00078eb8ff */
[----:B------:R3:W-:Y:S02]  /*0590*/  @!P2 STS [UR20+0x8], R3 ;  /* 0x00000803ff00a988 */ /* 0x0007e40008000814 */
.L_x_11:
[----:B------:R-:W-:Y:S05]  /*05a0*/  BSYNC B1 ;  /* 0x0000000000017941 */ /* 0x000fea0003800000 */
.L_x_6:
[----:B------:R-:W-:Y:S05]  /*05b0*/  WARPSYNC.ALL ;  /* 0x0000000000007948 */ /* 0x000fea0003800000 */
[----:B------:R-:W-:Y:S05]  /*05c0*/  @P0 BRA `(.L_x_12) ;  /* 0x0000000000280947 */ /* 0x000fea0003800000 */
[----:B-123--:R-:W1:Y:S01]  /*05d0*/  S2R R3, SR_LANEID ;  /* 0x0000000000037919 */ /* 0x00ee620000000000 */
[----:B------:R-:W-:Y:S05]  /*05e0*/  WARPSYNC.ALL ;  /* 0x0000000000007948 */ /* 0x000fea0003800000 */
[----:B-1----:R-:W-:-:S05]  /*05f0*/  IMAD.SHL.U32 R3, R3, 0x4, RZ ;  /* 0x0000000403037824 */ /* 0x002fca00078e00ff */
[----:B------:R-:W1:Y:S01]  /*0600*/  LDS R7, [R3+UR20] ;  /* 0x0000001403077984 */ /* 0x000e620008000800 */
[----:B------:R-:W-:-:S05]  /*0610*/  IADD3 R4, P1, R3, UR22, RZ ;  /* 0x0000001603047c10 */ /* 0x000fca000ff3e0ff */
[----:B------:R-:W-:-:S05]  /*0620*/  IMAD.X R5, RZ, RZ, UR23, P1 ;  /* 0x00000017ff057e24 */ /* 0x000fca00088e06ff */
[----:B-1----:R4:W5:Y:S01]  /*0630*/  ATOMG.E.EXCH.STRONG.GPU PT, RZ, [R4], R7 ;  /* 0x0000000704ff73a8 */ /* 0x00296200041ee100 */
[----:B------:R-:W-:-:S04]  /*0640*/  DEPBAR {5,4,3,2,1,0} ;  /* 0x0000003f0000791a */ /* 0x000fc80000000000 */
[----:B------:R4:W-:Y:S01]  /*0650*/  UTMACCTL.IV [UR22] ;  /* 0x00000000160079b9 */ /* 0x0009e20008000000 */
[----:B------:R-:W-:Y:S01]  /*0660*/  NOP ;  /* 0x0000000000007918 */ /* 0x000fe20000000000 */
.L_x_12:
[----:B------:R-:W-:Y:S05]  /*0670*/  @P0 BRA `(.L_x_13) ;  /* 0x00000000000c0947 */ /* 0x000fea0003800000 */
[----:B------:R0:W-:Y:S01]  /*0680*/  UTMACMDFLUSH ;  /* 0x00000000000079b7 */ /* 0x0001e20000000000 */
[----:B------:R-:W-:Y:S05]  /*0690*/  @P0 BRA `(.L_x_13) ;  /* 0x0000000000040947 */ /* 0x000fea0003800000 */
[----:B------:R-:W-:-:S04]  /*06a0*/  DEPBAR.LE SB0, 0x0 ;  /* 0x000080000000791a */ /* 0x000fc80000000000 */
.L_x_13:
[----:B------:R-:W-:Y:S05]  /*06b0*/  WARPSYNC.ALL ;  /* 0x0000000000007948 */ /* 0x000fea0003800000 */
[----:B-----5:R-:W-:Y:S06]  /*06c0*/  BAR.SYNC.DEFER_BLOCKING 0x0 ;  /* 0x0000000000007b1d */ /* 0x020fec0000010000 */
[----:B------:R-:W-:Y:S02]  /*06d0*/  BSSY B1, `(.L_x_14) ;  /* 0x000000b000017945 */ /* 0x000fe40003800000 */
[----:B------:R-:W-:Y:S06]  /*06e0*/  BAR.SYNC.DEFER_BLOCKING 0x0 ;  /* 0x0000000000007b1d */ /* 0x000fec0000010000 */
[----:B------:R5:W-:Y:S01]  /*06f0*/  @!P0 STS [R11], RZ ;  /* 0x000000ff0b008388 */ /* 0x000be20000000800 */
[----:B------:R-:W-:Y:S01]  /*0700*/  NOP ;  /* 0x0000000000007918 */ /* 0x000fe20000000000 */
[----:B------:R-:W-:Y:S05]  /*0710*/  @P2 BRA `(.L_x_15) ;  /* 0x0000000000182947 */ /* 0x000fea0003800000 */
[----:B-123--:R-:W1:Y:S01]  /*0720*/  LDS R3, [UR20+0x8] ;  /* 0x00000814ff037984 */ /* 0x00ee620008000800 */
[----:B------:R-:W2:Y:S01]  /*0730*/  LDC.64 R12, c[0x0][0x218] ;  /* 0x00008600ff0c7b82 */ /* 0x000ea20000000a00 */
[----:B----4-:R-:W-:Y:S02]  /*0740*/  IMAD.MOV.U32 R4, RZ, RZ, 0x70 ;  /* 0x00000070ff047424 */ /* 0x010fe400078e00ff */
[----:B--2---:R2:W-:Y:S03]  /*0750*/  STS.64 [UR20], R12 ;  /* 0x0000000cff007988 */ /* 0x0045e60008000a14 */
[----:B-1----:R-:W-:-:S05]  /*0760*/  LOP3.LUT R3, R3, 0x10, R4, 0xd8, !PT ;  /* 0x0000001003037812 */ /* 0x002fca00078ed804 */
[----:B------:R2:W-:Y:S02]  /*0770*/  STS [UR20+0x8], R3 ;  /* 0x00000803ff007988 */ /* 0x0005e40008000814 */
.L_x_15:
[----:B----4-:R-:W-:Y:S05]  /*0780*/  BSYNC B1 ;  /* 0x0000000000017941 */ /* 0x010fea0003800000 */
.L_x_14:
[----:B------:R-:W-:Y:S04]  /*0790*/  BSSY B2, `(.L_x_16) ;  /* 0x000000f000027945 */ /* 0x000fe80003800000 */
[----:B------:R-:W-:Y:S04]  /*07a0*/  BSSY B1, `(.L_x_17) ;  /* 0x000000c000017945 */ /* 0x000fe80003800000 */
[----:B------:R-:W-:Y:S05]  /*07b0*/  @P2 BRA `(.L_x_18) ;  /* 0x0000000000282947 */ /* 0x000fea0003800000 */
[----:B-123--:R-:W1:Y:S01]  /*07c0*/  LDS R3, [UR20+0x34] ;  /* 0x00003414ff037984 */ /* 0x00ee620008000800 */
[----:B------:R-:W-:Y:S01]  /*07d0*/  IMAD.MOV.U32 R4, RZ, RZ, 0x3f000000 ;  /* 0x3f000000ff047424 */ /* 0x000fe200078e00ff */
[----:B------:R-:W-:Y:S05]  /*07e0*/  @P2 BREAK B1 ;  /* 0x0000000000012942 */ /* 0x000fea0003800000 */
[----:B-1----:R-:W-:-:S05]  /*07f0*/  LOP3.LUT R3, R3, 0xff000000, R4, 0xb8, !PT ;  /* 0xff00000003037812 */ /* 0x002fca00078eb804 */
[----:B------:R1:W-:Y:S01]  /*0800*/  STS [UR20+0x34], R3 ;  /* 0x00003403ff007988 */ /* 0x0003e20008000814 */
[----:B------:R-:W-:Y:S05]  /*0810*/  @P2 BRA `(.L_x_19) ;  /* 0x0000000000182947 */ /* 0x000fea0003800000 */
[----:B------:R-:W2:Y:S01]  /*0820*/  LDS R4, [UR20+0x38] ;  /* 0x00003814ff047984 */ /* 0x000ea20008000800 */
[----:B-1----:R-:W-:-:S05]  /*0830*/  IMAD.MOV.U32 R3, RZ, RZ, 0x7f ;  /* 0x0000007fff037424 */ /* 0x002fca00078e00ff */
[----:B--2---:R-:W-:-:S05]  /*0840*/  LOP3.LUT R3, R4, 0xff, R3, 0xb8, !PT ;  /* 0x000000ff04037812 */ /* 0x004fca00078eb803 */
[----:B------:R4:W-:Y:S02]  /*0850*/  STS [UR20+0x38], R3 ;  /* 0x00003803ff007988 */ /* 0x0009e40008000814 */
.L_x_18:
[----:B------:R-:W-:Y:S05]  /*0860*/  BSYNC B1 ;  /* 0x0000000000017941 */ /* 0x000fea0003800000 */
.L_x_17:
[----:B------:R1:W-:Y:S02]  /*0870*/  @!P2 STS [UR20+0x20], R9 ;  /* 0x00002009ff00a988 */ /* 0x0003e40008000814 */
.L_x_19:
[----:B------:R-:W-:Y:S05]  /*0880*/  BSYNC B2 ;  /* 0x0000000000027941 */ /* 0x000fea0003800000 */
.L_x_16:
[----:B------:R-:W-:Y:S05]  /*0890*/  WARPSYNC.ALL ;  /* 0x0000000000007948 */ /* 0x000fea0003800000 */
[----:B-1234-:R-:W1:Y:S01]  /*08a0*/  LDC R3, c[0x0][0x22c] ;  /* 0x00008b00ff037b82 */ /* 0x01ee620000000800 */
[----:B------:R-:W-:Y:S01]  /*08b0*/  BSSY B2, `(.L_x_20) ;  /* 0x0000010000027945 */ /* 0x000fe20003800000 */
[----:B-1----:R-:W-:-:S05]  /*08c0*/  VIADD R3, R3, 0xffffffff ;  /* 0xffffffff03037836 */ /* 0x002fca0000000000 */
[----:B------:R1:W-:Y:S01]  /*08d0*/  @!P2 STS [UR20+0x24], R3 ;  /* 0x00002403ff00a988 */ /* 0x0003e20008000814 */
[----:B------:R-:W-:Y:S05]  /*08e0*/  @P2 BRA `(.L_x_21) ;  /* 0x0000000000302947 */ /* 0x000fea0003800000 */
[----:B------:R-:W2:Y:S01]  /*08f0*/  LDS R5, [UR20+0x34] ;  /* 0x00003414ff057984 */ /* 0x000ea20008000800 */
[----:B------:R-:W3:Y:S03]  /*0900*/  LDC.64 R12, c[0x0][0x240] ;  /* 0x00009000ff0c7b82 */ /* 0x000ee60000000a00 */
[----:B------:R-:W4:Y:S01]  /*0910*/  LDS R4, [UR20+0x1c] ;  /* 0x00001c14ff047984 */ /* 0x000f220008000800 */
[C---:B---3--:R-:W-:Y:S01]  /*0920*/  SHF.L.U64.HI R10, R12.reuse, 0x1, R13 ;  /* 0x000000010c0a7819 */ /* 0x048fe2000001020d */
[----:B------:R-:W-:-:S03]  /*0930*/  IMAD.SHL.U32 R7, R12, 0x2, RZ ;  /* 0x000000020c077824 */ /* 0x000fc600078e00ff */
[--C-:B------:R-:W-:Y:S02]  /*0940*/  SHF.R.U32.HI R9, RZ, 0x4, R10.reuse ;  /* 0x00000004ff097819 */ /* 0x100fe4000001160a */
[----:B------:R-:W-:-:S05]  /*0950*/  SHF.R.U64 R7, R7, 0x4, R10 ;  /* 0x0000000407077819 */ /* 0x000fca000000120a */
[----:B------:R3:W-:Y:S01]  /*0960*/  STS [UR20+0xc], R7 ;  /* 0x00000c07ff007988 */ /* 0x0007e20008000814 */
[----:B--2---:R-:W-:Y:S02]  /*0970*/  LOP3.LUT R5, R5, 0x7, RZ, 0xb8, !PT ;  /* 0x0000000705057812 */ /* 0x004fe400078eb8ff */
[----:B----4-:R-:W-:-:S03]  /*0980*/  LOP3.LUT R4, R4, 0xf, R9, 0xb8, !PT ;  /* 0x0000000f04047812 */ /* 0x010fc600078eb809 */
[----:B------:R3:W-:Y:S04]  /*0990*/  STS [UR20+0x34], R5 ;  /* 0x00003405ff007988 */ /* 0x0007e80008000814 */
[----:B------:R3:W-:Y:S02]  /*09a0*/  STS [UR20+0x1c], R4 ;  /* 0x00001c04ff007988 */ /* 0x0007e40008000814 */
.L_x_21:
[----:B------:R-:W-:Y:S05]  /*09b0*/  BSYNC B2 ;  /* 0x0000000000027941 */ /* 0x000fea0003800000 */
.L_x_20:
[----:B------:R-:W-:Y:S04]  /*09c0*/  BSSY B3, `(.L_x_22) ;  /* 0x000001a000037945 */ /* 0x000fe80003800000 */
[----:B------:R-:W-:Y:S04]  /*09d0*/  BSSY B2, `(.L_x_23) ;  /* 0x0000015000027945 */ /* 0x000fe80003800000 */
[----:B------:R-:W-:Y:S05]  /*09e0*/  @P2 BRA `(.L_x_24) ;  /* 0x0000000000202947 */ /* 0x000fea0003800000 */
[----:B---3--:R-:W2:Y:S02]  /*09f0*/  LDS R4, [UR20+0x34] ;  /* 0x00003414ff047984 */ /* 0x008ea40008000800 */
[----:B--2---:R-:W-:-:S05]  /*0a00*/  LOP3.LUT R4, R4, 0x38, RZ, 0xb8, !PT ;  /* 0x0000003804047812 */ /* 0x004fca00078eb8ff */
[----:B------:R2:W-:Y:S01]  /*0a10*/  STS [UR20+0x34], R4 ;  /* 0x00003404ff007988 */ /* 0x0005e20008000814 */
[----:B------:R-:W-:Y:S05]  /*0a20*/  @P2 BRA `(.L_x_25) ;  /* 0x0000000000202947 */ /* 0x000fea0003800000 */
[----:B--2---:R-:W2:Y:S01]  /*0a30*/  LDS R4, [UR20+0x8] ;  /* 0x00000814ff047984 */ /* 0x004ea20008000800 */
[----:B------:R-:W-:-:S05]  /*0a40*/  IMAD.MOV.U32 R5, RZ, RZ, 0x780 ;  /* 0x00000780ff057424 */ /* 0x000fca00078e00ff */
[----:B--2---:R-:W-:-:S05]  /*0a50*/  LOP3.LUT R4, R4, 0x300, R5, 0xd8, !PT ;  /* 0x0000030004047812 */ /* 0x004fca00078ed805 */
[----:B------:R2:W-:Y:S02]  /*0a60*/  STS [UR20+0x8], R4 ;  /* 0x00000804ff007988 */ /* 0x0005e40008000814 */
.L_x_24:
[----:B------:R-:W-:Y:S05]  /*0a70*/  @P2 BRA `(.L_x_26) ;  /* 0x0000000000282947 */ /* 0x000fea0003800000 */
[----:B--23--:R-:W2:Y:S02]  /*0a80*/  LDS R4, [UR20+0x8] ;  /* 0x00000814ff047984 */ /* 0x00cea40008000800 */
[----:B--2---:R-:W-:-:S05]  /*0a90*/  LOP3.LUT R4, R4, 0x1800, RZ, 0xb8, !PT ;  /* 0x0000180004047812 */ /* 0x004fca00078eb8ff */
[----:B------:R3:W-:Y:S02]  /*0aa0*/  STS [UR20+0x8], R4 ;  /* 0x00000804ff007988 */ /* 0x0007e40008000814 */
.L_x_25:
[----:B------:R-:W-:Y:S05]  /*0ab0*/  @P2 BREAK B2 ;  /* 0x0000000000022942 */ /* 0x000fea0003800000 */
[----:B------:R-:W-:Y:S05]  /*0ac0*/  @P2 BRA `(.L_x_27) ;  /* 0x0000000000242947 */ /* 0x000fea0003800000 */
[----:B--23--:R-:W2:Y:S01]  /*0ad0*/  LDS R4, [UR20+0x8] ;  /* 0x00000814ff047984 */ /* 0x00cea20008000800 */
[----:B------:R-:W-:-:S05]  /*0ae0*/  IMAD.MOV.U32 R5, RZ, RZ, 0x6000 ;  /* 0x00006000ff057424 */ /* 0x000fca00078e00ff */
[----:B--2---:R-:W-:-:S04]  /*0af0*/  LOP3.LUT R4, R4, 0x6000, R5, 0xd8, !PT ;  /* 0x0000600004047812 */ /* 0x004fc800078ed805 */
[----:B------:R-:W-:-:S05]  /*0b00*/  LOP3.LUT R4, R4, 0x400000, RZ, 0xb8, !PT ;  /* 0x0040000004047812 */ /* 0x000fca00078eb8ff */
[----:B------:R4:W-:Y:S02]  /*0b10*/  STS [UR20+0x8], R4 ;  /* 0x00000804ff007988 */ /* 0x0009e40008000814 */
.L_x_26:
[----:B------:R-:W-:Y:S05]  /*0b20*/  BSYNC B2 ;  /* 0x0000000000027941 */ /* 0x000fea0003800000 */
.L_x_23:
[----:B--234-:R-:W2:Y:S02]  /*0b30*/  @!P2 LDS R4, [UR20+0x8] ;  /* 0x00000814ff04a984 */ /* 0x01cea40008000800 */
[----:B--2---:R-:W-:-:S05]  /*0b40*/  @!P2 LOP3.LUT R4, R4, 0x8000, RZ, 0xb8, !PT ;  /* 0x000080000404a812 */ /* 0x004fca00078eb8ff */
[----:B------:R4:W-:Y:S02]  /*0b50*/  @!P2 STS [UR20+0x8], R4 ;  /* 0x00000804ff00a988 */ /* 0x0009e40008000814 */
.L_x_27:
[----:B------:R-:W-:Y:S05]  /*0b60*/  BSYNC B3 ;  /* 0x0000000000037941 */ /* 0x000fea0003800000 */
.L_x_22:
[----:B------:R-:W-:Y:S05]  /*0b70*/  WARPSYNC.ALL ;  /* 0x0000000000007948 */ /* 0x000fea0003800000 */
[----:B------:R-:W-:-:S04]  /*0b80*/  UIADD3 UR25, UR5, 0x80, URZ ;  /* 0x0000008005197890 */ /* 0x000fc8000fffe03f */
[----:B------:R-:W-:-:S04]  /*0b90*/  UIADD3 UR24, UP0, UR25, UR26, URZ ;  /* 0x0000001a19187290 */ /* 0x000fc8000ff1e03f */
[----:B------:R-:W-:Y:S01]  /*0ba0*/  ULEA.HI.X.SX32 UR25, UR25, UR27, 0x1, UP0 ;  /* 0x0000001b19197291 */ /* 0x000fe200080f0e3f */
[----:B------:R-:W-:Y:S11]  /*0bb0*/  @P0 BRA `(.L_x_28) ;  /* 0x0000000000280947 */ /* 0x000ff60003800000 */
[----:B--234-:R-:W2:Y:S01]  /*0bc0*/  S2R R4, SR_LANEID ;  /* 0x0000000000047919 */ /* 0x01cea20000000000 */
[----:B------:R-:W-:Y:S05]  /*0bd0*/  WARPSYNC.ALL ;  /* 0x0000000000007948 */ /* 0x000fea0003800000 */
[----:B--2---:R-:W-:-:S05]  /*0be0*/  IMAD.SHL.U32 R9, R4, 0x4, RZ ;  /* 0x0000000404097824 */ /* 0x004fca00078e00ff */
[----:B------:R-:W2:Y:S01]  /*0bf0*/  LDS R7, [R9+UR20] ;  /* 0x0000001409077984 */ /* 0x000ea20008000800 */
[----:B------:R-:W-:-:S05]  /*0c00*/  IADD3 R4, P1, R9, UR24, RZ ;  /* 0x0000001809047c10 */ /* 0x000fca000ff3e0ff */
[----:B------:R-:W-:-:S05]  /*0c10*/  IMAD.X R5, RZ, RZ, UR25, P1 ;  /* 0x00000019ff057e24 */ /* 0x000fca00088e06ff */
[----:B--2---:R2:W3:Y:S01]  /*0c20*/  ATOMG.E.EXCH.STRONG.GPU PT, RZ, [R4], R7 ;  /* 0x0000000704ff73a8 */ /* 0x0044e200041ee100 */
[----:B------:R-:W-:-:S04]  /*0c30*/  DEPBAR {5,4,3,2,1,0} ;  /* 0x0000003f0000791a */ /* 0x000fc80000000000 */
[----:B------:R2:W-:Y:S01]  /*0c40*/  UTMACCTL.IV [UR24] ;  /* 0x00000000180079b9 */ /* 0x0005e20008000000 */
[----:B------:R-:W-:Y:S01]  /*0c50*/  NOP ;  /* 0x0000000000007918 */ /* 0x000fe20000000000 */
.L_x_28:
[----:B------:R-:W-:Y:S05]  /*0c60*/  @P0 BRA `(.L_x_29) ;  /* 0x00000000000c0947 */ /* 0x000fea0003800000 */
[----:B------:R0:W-:Y:S01]  /*0c70*/  UTMACMDFLUSH ;  /* 0x00000000000079b7 */ /* 0x0001e20000000000 */
[----:B------:R-:W-:Y:S05]  /*0c80*/  @P0 BRA `(.L_x_29) ;  /* 0x0000000000040947 */ /* 0x000fea0003800000 */
[----:B------:R-:W-:-:S04]  /*0c90*/  DEPBAR.LE SB0, 0x0 ;  /* 0x000080000000791a */ /* 0x000fc80000000000 */
.L_x_29:
[----:B------:R-:W-:Y:S05]  /*0ca0*/  WARPSYNC.ALL ;  /* 0x0000000000007948 */ /* 0x000fea0003800000 */
[----:B---3--:R-:W-:Y:S06]  /*0cb0*/  BAR.SYNC.DEFER_BLOCKING 0x0 ;  /* 0x0000000000007b1d */ /* 0x008fec0000010000 */
[----:B------:R-:W-:Y:S02]  /*0cc0*/  BSSY B3, `(.L_x_30) ;  /* 0x000000b000037945 */ /* 0x000fe40003800000 */
[----:B------:R-:W-:Y:S06]  /*0cd0*/  BAR.SYNC.DEFER_BLOCKING 0x0 ;  /* 0x0000000000007b1d */ /* 0x000fec0000010000 */
[----:B------:R3:W-:Y:S01]  /*0ce0*/  @!P0 STS [R11], RZ ;  /* 0x000000ff0b008388 */ /* 0x0007e20000000800 */
[----:B------:R-:W-:Y:S01]  /*0cf0*/  NOP ;  /* 0x0000000000007918 */ /* 0x000fe20000000000 */
[----:B------:R-:W-:Y:S05]  /*0d00*/  @P2 BRA `(.L_x_31) ;  /* 0x0000000000182947 */ /* 0x000fea0003800000 */
[----:B--2-4-:R-:W2:Y:S01]  /*0d10*/  LDS R4, [UR20+0x8] ;  /* 0x00000814ff047984 */ /* 0x014ea20008000800 */
[----:B---3-5:R-:W3:Y:S01]  /*0d20*/  LDC.64 R10, c[0x0][0x220] ;  /* 0x00008800ff0a7b82 */ /* 0x028ee20000000a00 */
[----:B------:R-:W-:Y:S02]  /*0d30*/  IMAD.MOV.U32 R5, RZ, RZ, 0x70 ;  /* 0x00000070ff057424 */ /* 0x000fe400078e00ff */
[----:B---3--:R3:W-:Y:S03]  /*0d40*/  STS.64 [UR20], R10 ;  /* 0x0000000aff007988 */ /* 0x0087e60008000a14 */
[----:B--2---:R-:W-:-:S05]  /*0d50*/  LOP3.LUT R4, R4, 0x10, R5, 0xd8, !PT ;  /* 0x0000001004047812 */ /* 0x004fca00078ed805 */
[----:B------:R3:W-:Y:S02]  /*0d60*/  STS [UR20+0x8], R4 ;  /* 0x00000804ff007988 */ /* 0x0007e40008000814 */
.L_x_31:
[----:B--2---:R-:W-:Y:S05]  /*0d70*/  BSYNC B3 ;  /* 0x0000000000037941 */ /* 0x004fea0003800000 */
.L_x_30:
[----:B------:R-:W-:Y:S04]  /*0d80*/  BSSY B4, `(.L_x_32) ;  /* 0x0000011000047945 */ /* 0x000fe80003800000 */
[----:B------:R-:W-:Y:S04]  /*0d90*/  BSSY B3, `(.L_x_33) ;  /* 0x000000e000037945 */ /* 0x000fe80003800000 */
[----:B------:R-:W-:Y:S05]  /*0da0*/  @P2 BRA `(.L_x_34) ;  /* 0x0000000000242947 */ /* 0x000fea0003800000 */
[----:B---34-:R-:W2:Y:S01]  /*0db0*/  LDS R4, [UR20+0x34] ;  /* 0x00003414ff047984 */ /* 0x018ea20008000800 */
[----:B------:R-:W-:-:S05]  /*0dc0*/  IMAD.MOV.U32 R5, RZ, RZ, 0x3f000000 ;  /* 0x3f000000ff057424 */ /* 0x000fca00078e00ff */
[----:B--2---:R-:W-:-:S05]  /*0dd0*/  LOP3.LUT R4, R4, 0xff000000, R5, 0xb8, !PT ;  /* 0xff00000004047812 */ /* 0x004fca00078eb805 */
[----:B------:R2:W-:Y:S01]  /*0de0*/  STS [UR20+0x34], R4 ;  /* 0x00003404ff007988 */ /* 0x0005e20008000814 */
[----:B------:R-:W-:Y:S05]  /*0df0*/  @P2 BRA `(.L_x_35) ;  /* 0x00000000001c2947 */ /* 0x000fea0003800000 */
[----:B--2---:R-:W2:Y:S01]  /*0e00*/  LDS R4, [UR20+0x38] ;  /* 0x00003814ff047984 */ /* 0x004ea20008000800 */
[----:B------:R-:W-:-:S05]  /*0e10*/  IMAD.MOV.U32 R5, RZ, RZ, 0x3f ;  /* 0x0000003fff057424 */ /* 0x000fca00078e00ff */
[----:B--2---:R-:W-:-:S05]  /*0e20*/  LOP3.LUT R4, R4, 0xff, R5, 0xb8, !PT ;  /* 0x000000ff04047812 */ /* 0x004fca00078eb805 */
[----:B------:R2:W-:Y:S02]  /*0e30*/  STS [UR20+0x38], R4 ;  /* 0x00003804ff007988 */ /* 0x0005e40008000814 */
.L_x_34:
[----:B------:R-:W-:Y:S05]  /*0e40*/  @P2 BREAK B3 ;  /* 0x0000000000032942 */ /* 0x000fea0003800000 */
[----:B------:R-:W-:Y:S05]  /*0e50*/  @P2 BRA `(.L_x_36) ;  /* 0x00000000000c2947 */ /* 0x000fea0003800000 */
[----:B------:R1:W-:Y:S02]  /*0e60*/  STS [UR20+0x20], R3 ;  /* 0x00002003ff007988 */ /* 0x0003e40008000814 */
.L_x_35:
[----:B------:R-:W-:Y:S05]  /*0e70*/  BSYNC B3 ;  /* 0x0000000000037941 */ /* 0x000fea0003800000 */
.L_x_33:
[----:B------:R1:W-:Y:S02]  /*0e80*/  @!P2 STS [UR20+0x24], R2 ;  /* 0x00002402ff00a988 */ /* 0x0003e40008000814 */
.L_x_36:
[----:B------:R-:W-:Y:S05]  /*0e90*/  BSYNC B4 ;  /* 0x0000000000047941 */ /* 0x000fea0003800000 */
.L_x_32:
[----:B------:R-:W-:Y:S05]  /*0ea0*/  WARPSYNC.ALL ;  /* 0x0000000000007948 */ /* 0x000fea0003800000 */
[----:B------:R-:W-:Y:S04]  /*0eb0*/  BSSY B4, `(.L_x_37) ;  /* 0x000000e000047945 */ /* 0x000fe80003800000 */
[----:B------:R-:W-:Y:S05]  /*0ec0*/  @P2 BRA `(.L_x_38) ;  /* 0x0000000000302947 */ /* 0x000fea0003800000 */
[----:B-1----:R-:W1:Y:S01]  /*0ed0*/  LDS R3, [UR20+0x34] ;  /* 0x00003414ff037984 */ /* 0x002e620008000800 */
[----:B--234-:R-:W2:Y:S03]  /*0ee0*/  LDC.64 R4, c[0x0][0x248] ;  /* 0x00009200ff047b82 */ /* 0x01cea60000000a00 */
        /* <DEDUP_REMOVED lines=10> */
.L_x_38:
[----:B------:R-:W-:Y:S05]  /*0f90*/  BSYNC B4 ;  /* 0x0000000000047941 */ /* 0x000fea0003800000 */
.L_x_37:
[----:B------:R-:W-:Y:S04]  /*0fa0*/  BSSY B4, `(.L_x_39) ;  /* 0x000001a000047945 */ /* 0x000fe80003800000 */
[----:B------:R-:W-:Y:S04]  /*0fb0*/  BSSY B5, `(.L_x_40) ;  /* 0x0000015000057945 */ /* 0x000fe80003800000 */
[----:B------:R-:W-:Y:S05]  /*0fc0*/  @P2 BRA `(.L_x_41) ;  /* 0x0000000000202947 */ /* 0x000fea0003800000 */
[----:B-12---:R-:W1:Y:S02]  /*0fd0*/  LDS R2, [UR20+0x34] ;  /* 0x00003414ff027984 */ /* 0x006e640008000800 */
[----:B-1----:R-:W-:-:S05]  /*0fe0*/  LOP3.LUT R2, R2, 0x38, RZ, 0xb8, !PT ;  /* 0x0000003802027812 */ /* 0x002fca00078eb8ff */
[----:B------:R1:W-:Y:S01]  /*0ff0*/  STS [UR20+0x34], R2 ;  /* 0x00003402ff007988 */ /* 0x0003e20008000814 */
[----:B------:R-:W-:Y:S05]  /*1000*/  @P2 BRA `(.L_x_42) ;  /* 0x0000000000202947 */ /* 0x000fea0003800000 */
[----:B-1----:R-:W1:Y:S01]  /*1010*/  LDS R2, [UR20+0x8] ;  /* 0x00000814ff027984 */ /* 0x002e620008000800 */
[----:B------:R-:W-:-:S05]  /*1020*/  IMAD.MOV.U32 R3, RZ, RZ, 0x780 ;  /* 0x00000780ff037424 */ /* 0x000fca00078e00ff */
[----:B-1----:R-:W-:-:S05]  /*1030*/  LOP3.LUT R2, R2, 0x300, R3, 0xd8, !PT ;  /* 0x0000030002027812 */ /* 0x002fca00078ed803 */
[----:B------:R1:W-:Y:S02]  /*1040*/  STS [UR20+0x8], R2 ;  /* 0x00000802ff007988 */ /* 0x0003e40008000814 */
.L_x_41:
[----:B------:R-:W-:Y:S05]  /*1050*/  @P2 BRA `(.L_x_43) ;  /* 0x0000000000282947 */ /* 0x000fea0003800000 */
[----:B-12---:R-:W1:Y:S02]  /*1060*/  LDS R2, [UR20+0x8] ;  /* 0x00000814ff027984 */ /* 0x006e640008000800 */
[----:B-1----:R-:W-:-:S05]  /*1070*/  LOP3.LUT R2, R2, 0x1800, RZ, 0xb8, !PT ;  /* 0x0000180002027812 */ /* 0x002fca00078eb8ff */
[----:B------:R2:W-:Y:S02]  /*1080*/  STS [UR20+0x8], R2 ;  /* 0x00000802ff007988 */ /* 0x0005e40008000814 */
.L_x_42:
[----:B------:R-:W-:Y:S05]  /*1090*/  @P2 BREAK B5 ;  /* 0x0000000000052942 */ /* 0x000fea0003800000 */
[----:B------:R-:W-:Y:S05]  /*10a0*/  @P2 BRA `(.L_x_44) ;  /* 0x0000000000242947 */ /* 0x000fea0003800000 */
[----:B-12---:R-:W1:Y:S01]  /*10b0*/  LDS R2, [UR20+0x8] ;  /* 0x00000814ff027984 */ /* 0x006e620008000800 */
[----:B------:R-:W-:-:S05]  /*10c0*/  IMAD.MOV.U32 R3, RZ, RZ, 0x6000 ;  /* 0x00006000ff037424 */ /* 0x000fca00078e00ff */
[----:B-1----:R-:W-:-:S04]  /*10d0*/  LOP3.LUT R2, R2, 0x6000, R3, 0xd8, !PT ;  /* 0x0000600002027812 */ /* 0x002fc800078ed803 */
[----:B------:R-:W-:-:S05]  /*10e0*/  LOP3.LUT R2, R2, 0x400000, RZ, 0xb8, !PT ;  /* 0x0040000002027812 */ /* 0x000fca00078eb8ff */
[----:B------:R1:W-:Y:S02]  /*10f0*/  STS [UR20+0x8], R2 ;  /* 0x00000802ff007988 */ /* 0x0003e40008000814 */
.L_x_43:
[----:B------:R-:W-:Y:S05]  /*1100*/  BSYNC B5 ;  /* 0x0000000000057941 */ /* 0x000fea0003800000 */
.L_x_40:
[----:B-12---:R-:W1:Y:S02]  /*1110*/  @!P2 LDS R2, [UR20+0x8] ;  /* 0x00000814ff02a984 */ /* 0x006e640008000800 */
[----:B-1----:R-:W-:-:S05]  /*1120*/  @!P2 LOP3.LUT R2, R2, 0x8000, RZ, 0xb8, !PT ;  /* 0x000080000202a812 */ /* 0x002fca00078eb8ff */
[----:B------:R1:W-:Y:S02]  /*1130*/  @!P2 STS [UR20+0x8], R2 ;  /* 0x00000802ff00a988 */ /* 0x0003e40008000814 */
.L_x_44:
[----:B------:R-:W-:Y:S05]  /*1140*/  BSYNC B4 ;  /* 0x0000000000047941 */ /* 0x000fea0003800000 */
.L_x_39:
[----:B------:R-:W-:Y:S05]  /*1150*/  WARPSYNC.ALL ;  /* 0x0000000000007948 */ /* 0x000fea0003800000 */
[----:B------:R-:W-:Y:S01]  /*1160*/  UIADD3 UR5, UR5, 0x100, URZ ;  /* 0x0000010005057890 */ /* 0x000fe2000fffe03f */
[----:B------:R-:W-:Y:S01]  /*1170*/  ISETP.GE.AND P1, PT, R8, 0x1, PT ;  /* 0x000000010800780c */ /* 0x000fe20003f26270 */
[----:B------:R-:W-:Y:S01]  /*1180*/  IMAD.MOV.U32 R24, RZ, RZ, RZ ;  /* 0x000000ffff187224 */ /* 0x000fe200078e00ff */
[----:B------:R-:W-:Y:S01]  /*1190*/  SHF.R.U32.HI R7, RZ, 0x5, R0 ;  /* 0x00000005ff077819 */ /* 0x000fe20000011600 */
[----:B------:R-:W-:-:S04]  /*11a0*/  UIADD3 UR26, UP0, UR5, UR26, URZ ;  /* 0x0000001a051a7290 */ /* 0x000fc8000ff1e03f */
[----:B------:R-:W-:Y:S01]  /*11b0*/  ULEA.HI.X.SX32 UR27, UR5, UR27, 0x1, UP0 ;  /* 0x0000001b051b7291 */ /* 0x000fe200080f0e3f */
[----:B------:R-:W-:Y:S11]  /*11c0*/  @P0 BRA `(.L_x_45) ;  /* 0x0000000000280947 */ /* 0x000ff60003800000 */
[----:B-12---:R-:W3:Y:S01]  /*11d0*/  S2R R2, SR_LANEID ;  /* 0x0000000000027919 */ /* 0x006ee20000000000 */
[----:B------:R-:W-:Y:S05]  /*11e0*/  WARPSYNC.ALL ;  /* 0x0000000000007948 */ /* 0x000fea0003800000 */
[----:B---34-:R-:W-:-:S05]  /*11f0*/  IMAD.SHL.U32 R4, R2, 0x4, RZ ;  /* 0x0000000402047824 */ /* 0x018fca00078e00ff */
[----:B------:R-:W1:Y:S01]  /*1200*/  LDS R5, [R4+UR20] ;  /* 0x0000001404057984 */ /* 0x000e620008000800 */
[----:B------:R-:W-:-:S05]  /*1210*/  IADD3 R2, P3, R4, UR26, RZ ;  /* 0x0000001a04027c10 */ /* 0x000fca000ff7e0ff */
[----:B------:R-:W-:-:S05]  /*1220*/  IMAD.X R3, RZ, RZ, UR27, P3 ;  /* 0x0000001bff037e24 */ /* 0x000fca00098e06ff */
[----:B-1----:R1:W2:Y:S01]  /*1230*/  ATOMG.E.EXCH.STRONG.GPU PT, RZ, [R2], R5 ;  /* 0x0000000502ff73a8 */ /* 0x0022a200041ee100 */
[----:B------:R-:W-:-:S04]  /*1240*/  DEPBAR {5,4,3,2,1,0} ;  /* 0x0000003f0000791a */ /* 0x000fc80000000000 */
[----:B------:R1:W-:Y:S01]  /*1250*/  UTMACCTL.IV [UR26] ;  /* 0x000000001a0079b9 */ /* 0x0003e20008000000 */
[----:B------:R-:W-:Y:S01]  /*1260*/  NOP ;  /* 0x0000000000007918 */ /* 0x000fe20000000000 */
.L_x_45:
[----:B------:R-:W-:Y:S05]  /*1270*/  @P0 BRA `(.L_x_46) ;  /* 0x00000000000c0947 */ /* 0x000fea0003800000 */
[----:B------:R0:W-:Y:S01]  /*1280*/  UTMACMDFLUSH ;  /* 0x00000000000079b7 */ /* 0x0001e20000000000 */
[----:B------:R-:W-:Y:S05]  /*1290*/  @P0 BRA `(.L_x_46) ;  /* 0x0000000000040947 */ /* 0x000fea0003800000 */
[----:B------:R-:W-:-:S04]  /*12a0*/  DEPBAR.LE SB0, 0x0 ;  /* 0x000080000000791a */ /* 0x000fc80000000000 */
.L_x_46:
[----:B------:R-:W-:Y:S05]  /*12b0*/  WARPSYNC.ALL ;  /* 0x0000000000007948 */ /* 0x000fea0003800000 */
[----:B--2---:R-:W-:Y:S01]  /*12c0*/  BAR.SYNC.DEFER_BLOCKING 0x0 ;  /* 0x0000000000007b1d */ /* 0x004fe20000010000 */
[----:B------:R-:W-:Y:S01]  /*12d0*/  R2UR UR21, R7 ;  /* 0x00000000071572ca */ /* 0x000fe200000e0000 */
[----:B------:R-:W-:Y:S01]  /*12e0*/  USHF.L.U32 UR15, UR32, 0x7, URZ ;  /* 0x00000007200f7899 */ /* 0x000fe2000800063f */
[----:B------:R-:W-:Y:S01]  /*12f0*/  IMAD.MOV.U32 R25, RZ, RZ, RZ ;  /* 0x000000ffff197224 */ /* 0x000fe200078e00ff */
[----:B------:R-:W-:Y:S02]  /*1300*/  CS2R R26, SRZ ;  /* 0x00000000001a7805 */ /* 0x000fe4000001ff00 */
[----:B------:R-:W-:Y:S01]  /*1310*/  CS2R R28, SRZ ;  /* 0x00000000001c7805 */ /* 0x000fe2000001ff00 */
[----:B------:R-:W-:Y:S01]  /*1320*/  VOTEU.ALL UP0, P2 ;  /* 0x00000000003f7886 */ /* 0x000fe20001000000 */
[----:B------:R-:W-:Y:S01]  /*1330*/  UMOV UR6, 0x1 ;  /* 0x0000000100067882 */ /* 0x000fe20000000000 */
[----:B------:R-:W-:Y:S01]  /*1340*/  VOTEU.ALL UP1, P2 ;  /* 0x00000000003f7886 */ /* 0x000fe20001020000 */
[----:B------:R-:W-:Y:S01]  /*1350*/  VOTEU.ALL UP2, P2 ;  /* 0x00000000003f7886 */ /* 0x000fe20001040000 */
[----:B------:R-:W-:Y:S01]  /*1360*/  VOTEU.ALL UP3, P2 ;  /* 0x00000000003f7886 */ /* 0x000fe20001060000 */
[----:B------:R-:W-:-:S04]  /*1370*/  @!UP0 UIADD3 UR8, -UR6, 0x100000, URZ ;  /* 0x0010000006088890 */ /* 0x000fc8000fffe13f */
[----:B------:R-:W-:Y:S02]  /*1380*/  @!UP0 USHF.L.U32 UR9, UR8, 0xb, URZ ;  /* 0x0000000b08098899 */ /* 0x000fe4000800063f */
[----:B------:R-:W-:Y:S01]  /*1390*/  @!UP0 USHF.L.U32 UR8, UR8, 0x1, URZ ;  /* 0x0000000108088899 */ /* 0x000fe2000800063f */
[----:B------:R-:W-:Y:S01]  /*13a0*/  CS2R R30, SRZ ;  /* 0x00000000001e7805 */ /* 0x000fe2000001ff00 */
        /* <DEDUP_REMOVED lines=12> */
[----:B------:R-:W-:Y:S01]  /*1470*/  VOTEU.ALL UP0, P2 ;  /* 0x00000000003f7886 */ /* 0x000fe20001000000 */
[----:B------:R-:W-:Y:S02]  /*1480*/  CS2R R38, SRZ ;  /* 0x0000000000267805 */ /* 0x000fe4000001ff00 */
[----:B------:R-:W-:Y:S02]  /*1490*/  CS2R R40, SRZ ;  /* 0x0000000000287805 */ /* 0x000fe4000001ff00 */
[----:B------:R-:W-:Y:S02]  /*14a0*/  CS2R R42, SRZ ;  /* 0x00000000002a7805 */ /* 0x000fe4000001ff00 */
[----:B------:R-:W-:Y:S01]  /*14b0*/  CS2R R44, SRZ ;  /* 0x00000000002c7805 */ /* 0x000fe2000001ff00 */
[----:B------:R-:W2:Y:S02]  /*14c0*/  FENCE.VIEW.ASYNC.S ;  /* 0x00000000000073c6 */ /* 0x000ea40000000000 */
[----:B--2---:R-:W2:Y:S02]  /*14d0*/  @!UP0 SYNCS.EXCH.64 URZ, [UR20+0x18000], UR8 ;  /* 0x01800008143f85b2 */ /* 0x004ea40008000100 */
[----:B--2---:R-:W-:Y:S01]  /*14e0*/  BAR.SYNC.DEFER_BLOCKING 0x0 ;  /* 0x0000000000007b1d */ /* 0x004fe20000010000 */
[----:B------:R-:W-:-:S02]  /*14f0*/  CS2R R46, SRZ ;  /* 0x00000000002e7805 */ /* 0x000fc4000001ff00 */
[----:B------:R-:W-:Y:S02]  /*1500*/  CS2R R48, SRZ ;  /* 0x0000000000307805 */ /* 0x000fe4000001ff00 */
[----:B------:R-:W-:Y:S02]  /*1510*/  CS2R R50, SRZ ;  /* 0x0000000000327805 */ /* 0x000fe4000001ff00 */
[----:B------:R-:W-:Y:S02]  /*1520*/  CS2R R52, SRZ ;  /* 0x0000000000347805 */ /* 0x000fe4000001ff00 */
[----:B------:R-:W-:Y:S01]  /*1530*/  CS2R R54, SRZ ;  /* 0x0000000000367805 */ /* 0x000fe2000001ff00 */
[----:B------:R2:W4:Y:S02]  /*1540*/  @!UP1 SYNCS.EXCH.64 URZ, [UR20+0x18008], UR10 ;  /* 0x0180080a143f95b2 */ /* 0x0005240008000100 */
[----:B----4-:R-:W-:Y:S01]  /*1550*/  BAR.SYNC.DEFER_BLOCKING 0x0 ;  /* 0x0000000000007b1d */ /* 0x010fe20000010000 */
[----:B--2---:R-:W-:-:S05]  /*1560*/  USHF.L.U32 UR11, UR33, 0x6, URZ ;  /* 0x00000006210b7899 */ /* 0x004fca000800063f */
[----:B------:R2:W4:Y:S02]  /*1570*/  @!UP2 SYNCS.EXCH.64 URZ, [UR20+0x18010], UR12 ;  /* 0x0180100c143fa5b2 */ /* 0x0005240008000100 */
[----:B----4-:R-:W-:Y:S06]  /*1580*/  BAR.SYNC.DEFER_BLOCKING 0x0 ;  /* 0x0000000000007b1d */ /* 0x010fec0000010000 */
[----:B------:R2:W4:Y:S01]  /*1590*/  @!UP3 SYNCS.EXCH.64 URZ, [UR20+0x18018], UR6 ;  /* 0x01801806143fb5b2 */ /* 0x0005220008000100 */
[----:B------:R-:W-:Y:S05]  /*15a0*/  @!P1 BRA `(.L_x_47) ;  /* 0x0000000400509947 */ /* 0x000fea0003800000 */
[----:B------:R-:W-:Y:S02]  /*15b0*/  CS2R R24, SRZ ;  /* 0x0000000000187805 */ /* 0x000fe4000001ff00 */
[----:B------:R-:W-:Y:S02]  /*15c0*/  CS2R R26, SRZ ;  /* 0x00000000001a7805 */ /* 0x000fe4000001ff00 */
[----:B------:R-:W-:Y:S02]  /*15d0*/  CS2R R28, SRZ ;  /* 0x00000000001c7805 */ /* 0x000fe4000001ff00 */
[----:B------:R-:W-:Y:S02]  /*15e0*/  CS2R R30, SRZ ;  /* 0x00000000001e7805 */ /* 0x000fe4000001ff00 */
[----:B------:R-:W-:Y:S02]  /*15f0*/  CS2R R32, SRZ ;  /* 0x0000000000207805 */ /* 0x000fe4000001ff00 */
[----:B------:R-:W-:-:S02]  /*1600*/  CS2R R34, SRZ ;  /* 0x0000000000227805 */ /* 0x000fc4000001ff00 */
        /* <DEDUP_REMOVED lines=9> */
[----:B------:R-:W-:Y:S01]  /*16a0*/  CS2R R54, SRZ ;  /* 0x0000000000367805 */ /* 0x000fe2000001ff00 */
[----:B------:R-:W-:Y:S01]  /*16b0*/  UMOV UR5, URZ ;  /* 0x0000003f00057c82 */ /* 0x000fe20008000000 */
[----:B------:R-:W-:-:S05]  /*16c0*/  UMOV UR10, URZ ;  /* 0x0000003f000a7c82 */ /* 0x000fca0008000000 */
.L_x_49:
[----:B----4-:R-:W-:Y:S01]  /*16d0*/  BAR.SYNC.DEFER_BLOCKING 0x0 ;  /* 0x0000000000007b1d */ /* 0x010fe20000010000 */
[----:B------:R-:W-:Y:S01]  /*16e0*/  ULEA UR18, UR5, UR20, 0x3 ;  /* 0x0000001405127291 */ /* 0x000fe2000f8e183f */
[----:B-1----:R-:W-:Y:S01]  /*16f0*/  @!P2 IMAD.MOV.U32 R2, RZ, RZ, 0x6000 ;  /* 0x00006000ff02a424 */ /* 0x002fe200078e00ff */
[----:B------:R-:W-:Y:S01]  /*1700*/  ELECT P0, URZ, PT ;  /* 0x00000000003f782f */ /* 0x000fe20003800000 */
[----:B------:R-:W-:-:S03]  /*1710*/  ULEA UR8, UR5, UR20, 0xd ;  /* 0x0000001405087291 */ /* 0x000fc6000f8e683f */
[----:B------:R-:W-:Y:S02]  /*1720*/  ISETP.LT.U32.AND P0, PT, R6, 0x20, P0 ;  /* 0x000000200600780c */ /* 0x000fe40000701070 */
[----:B------:R-:W-:Y:S01]  /*1730*/  ELECT P1, URZ, PT ;  /* 0x00000000003f782f */ /* 0x000fe20003820000 */
[----:B------:R-:W-:-:S03]  /*1740*/  UIADD3 UR8, UR8, 0x10000, URZ ;  /* 0x0001000008087890 */ /* 0x000fc6000fffe03f */
[----:B------:R-:W-:Y:S01]  /*1750*/  ISETP.LT.U32.AND P1, PT, R6, 0x20, P1 ;  /* 0x000000200600780c */ /* 0x000fe20000f21070 */
[----:B--2---:R-:W-:Y:S01]  /*1760*/  ULEA UR12, UR5, UR20, 0xe ;  /* 0x00000014050c7291 */ /* 0x004fe2000f8e703f */
[----:B------:R-:W-:-:S05]  /*1770*/  UMOV UR14, UR10 ;  /* 0x0000000a000e7c82 */ /* 0x000fca0008000000 */
[----:B------:R-:W-:Y:S01]  /*1780*/  VOTEU.ANY UP0, P0 ;  /* 0x00000000003f7886 */ /* 0x000fe20000000100 */
[----:B------:R-:W-:Y:S01]  /*1790*/  VOTEU.ANY UP2, P0 ;  /* 0x00000000003f7886 */ /* 0x000fe20000040100 */
[----:B------:R1:W-:Y:S03]  /*17a0*/  @!P2 SYNCS.ARRIVE.TRANS64 RZ, [UR18+0x18000], R2 ;  /* 0x01800002ffffa9a7 */ /* 0x0003e60008000012 */
[----:B------:R-:W-:Y:S01]  /*17b0*/  @UP0 UIADD3 UR9, UR18, 0x18000, URZ ;  /* 0x0001800012090890 */ /* 0x000fe2000fffe03f */
[----:B------:R-:W-:Y:S01]  /*17c0*/  @UP0 UMOV UR6, UR22 ;  /* 0x0000001600060c82 */ /* 0x000fe20008000000 */
[----:B------:R-:W-:Y:S01]  /*17d0*/  @UP0 UMOV UR7, UR23 ;  /* 0x0000001700070c82 */ /* 0x000fe20008000000 */
[----:B------:R-:W-:Y:S01]  /*17e0*/  BAR.SYNC.DEFER_BLOCKING 0x0 ;  /* 0x0000000000007b1d */ /* 0x000fe20000010000 */
[----:B-1----:R-:W-:-:S05]  /*17f0*/  IMAD.U32 R2, RZ, RZ, UR4 ;  /* 0x00000004ff027e24 */ /* 0x002fca000f8e00ff */
[----:B------:R-:W-:Y:S01]  /*1800*/  VOTEU.ANY UP1, P1 ;  /* 0x00000000003f7886 */ /* 0x000fe20000820100 */
[----:B------:R-:W-:Y:S01]  /*1810*/  VOTEU.ANY UP3, P1 ;  /* 0x00000000003f7886 */ /* 0x000fe20000860100 */
[----:B------:R-:W-:-:S03]  /*1820*/  SHF.L.U32 R2, R2, 0x1f, RZ ;  /* 0x0000001f02027819 */ /* 0x000fc600000006ff */
[----:B------:R-:W-:Y:S01]  /*1830*/  @UP1 UIADD3 UR13, UR18, 0x18000, URZ ;  /* 0x00018000120d1890 */ /* 0x000fe2000fffe03f */
[----:B------:R-:W-:Y:S01]  /*1840*/  @UP1 UMOV UR16, UR24 ;  /* 0x0000001800101c82 */ /* 0x000fe20008000000 */
[----:B------:R-:W-:Y:S01]  /*1850*/  @UP1 UMOV UR17, UR25 ;  /* 0x0000001900111c82 */ /* 0x000fe20008000000 */
[----:B------:R1:W-:Y:S01]  /*1860*/  @UP2 UTMALDG.2D [UR8], [UR6] ;  /* 0x00000008060025b4 */ /* 0x0003e20008008000 */
[----:B------:R2:W-:Y:S06]  /*1870*/  MEMBAR.ALL.CTA ;  /* 0x0000000000007992 */ /* 0x0005ec0000008000 */
[----:B--2---:R-:W2:Y:S02]  /*1880*/  FENCE.VIEW.ASYNC.S ;  /* 0x00000000000073c6 */ /* 0x004ea40000000000 */
[----:B--2---:R-:W-:Y:S06]  /*1890*/  BAR.SYNC.DEFER_BLOCKING 0x0 ;  /* 0x0000000000007b1d */ /* 0x004fec0000010000 */
[----:B------:R1:W-:Y:S02]  /*18a0*/  @UP3 UTMALDG.2D [UR12], [UR16] ;  /* 0x0000000c100035b4 */ /* 0x0003e40008008000 */
[----:B------:R-:W-:Y:S06]  /*18b0*/  BAR.SYNC.DEFER_BLOCKING 0x0 ;  /* 0x0000000000007b1d */ /* 0x000fec0000010000 */
[----:B------:R-:W2:Y:S02]  /*18c0*/  SYNCS.PHASECHK.TRANS64.TRYWAIT P0, [UR18+0x18000], R2 ;  /* 0x01800002ff0075a7 */ /* 0x000ea40008000152 */
[----:B-12---:R-:W-:Y:S05]  /*18d0*/  @!P0 BRA `(.L_x_48) ;  /* 0x00000004007c8947 */ /* 0x006fea0003800000 */
.L_x_50:
[----:B------:R-:W-:Y:S01]  /*18e0*/  USHF.L.U32 UR6, UR21, 0x7, URZ ;  /* 0x0000000715067899 */ /* 0x000fe2000800063f */
[----:B------:R-:W-:Y:S02]  /*18f0*/  WARPGROUP.DEPBAR.LE gsb0, 0x0 ;  /* 0x00008000000079c5 */ /* 0x000fe40000010000 */
[----:B------:R-:W-:Y:S01]  /*1900*/  USHF.R.U32.HI UR16, URZ, 0x4, UR8 ;  /* 0x000000043f107899 */ /* 0x000fe20008011608 */
[----:B------:R-:W-:Y:S01]  /*1910*/  WARPGROUP.ARRIVE ;  /* 0x00000000000079c5 */ /* 0x000fe20000000000 */
[----:B------:R-:W-:Y:S01]  /*1920*/  ULOP3.LUT UR6, UR6, 0x200, URZ, 0xc0, !UPT ;  /* 0x0000020006067892 */ /* 0x000fe2000f8ec03f */
[----:B------:R-:W1:Y:S01]  /*1930*/  LDC R2, c[0x0][0x230] ;  /* 0x00008c00ff027b82 */ /* 0x000e620000000800 */
[----:B------:R-:W-:Y:S02]  /*1940*/  USGXT.U32 UR16, UR16, 0xe ;  /* 0x0000000e1010789a */ /* 0x000fe40008000000 */
[----:B------:R-:W-:Y:S01]  /*1950*/  ULEA.HI UR6, UR12, UR6, URZ, 0x1c ;  /* 0x000000060c067291 */ /* 0x000fe2000f8fe03f */
[----:B------:R-:W-:Y:S01]  /*1960*/  UMOV UR17, 0x40000040 ;  /* 0x4000004000117882 */ /* 0x000fe20000000000 */
[----:B------:R-:W-:-:S02]  /*1970*/  UMOV UR19, 0x40000040 ;  /* 0x4000004000137882 */ /* 0x000fc40000000000 */
[----:B------:R-:W-:Y:S01]  /*1980*/  ULOP3.LUT UR18, UR6, 0x3fff, URZ, 0xc0, !UPT ;  /* 0x00003fff06127892 */ /* 0x000fe2000f8ec03f */
[----:B------:R-:W-:Y:S02]  /*1990*/  UMOV UR7, URZ ;  /* 0x0000003f00077c82 */ /* 0x000fe40008000000 */
[----:B------:R-:W-:Y:S01]  /*19a0*/  UMOV UR6, URZ ;  /* 0x0000003f00067c82 */ /* 0x000fe20008000000 */
[----:B------:R-:W-:Y:S02]  /*19b0*/  UIADD3 UR10, UR10, 0x40, URZ ;  /* 0x000000400a0a7890 */ /* 0x000fe4000fffe03f */
[----:B------:R-:W-:-:S03]  /*19c0*/  UIADD3 UR5, UR5, 0x1, URZ ;  /* 0x0000000105057890 */ /* 0x000fc6000fffe03f */
[----:B------:R-:W-:Y:S01]  /*19d0*/  HGMMA.64x64x16.F32 R24, gdesc[UR16], R24 ;  /* 0x00e00000101879f0 */ /* 0x000fe20008700818 */
[----:B------:R-:W-:Y:S02]  /*19e0*/  UIADD3 UR16, UP0, UR16, 0x2, URZ ;  /* 0x0000000210107890 */ /* 0x000fe4000ff1e03f */
[----:B------:R-:W-:Y:S02]  /*19f0*/  UIADD3 UR18, UP1, UR18, 0x2, URZ ;  /* 0x0000000212127890 */ /* 0x000fe4000ff3e03f */
[----:B------:R-:W-:Y:S02]  /*1a00*/  UIADD3.X UR17, UR6, 0x40000040, URZ, UP0, !UPT ;  /* 0x4000004006117890 */ /* 0x000fe400087fe43f */
[----:B------:R-:W-:Y:S01]  /*1a10*/  UIADD3.X UR19, UR7, 0x40000040, URZ, UP1, !UPT ;  /* 0x4000004007137890 */ /* 0x000fe20008ffe43f */
[----:B-1----:R-:W-:Y:S01]  /*1a20*/  ISETP.LE.AND P0, PT, R2, UR10, PT ;  /* 0x0000000a02007c0c */ /* 0x002fe2000bf03270 */
[----:B------:R-:W-:Y:S02]  /*1a30*/  UIADD3.64 UR28, UR16, 0x2, URZ ;  /* 0x00000002101c7897 */ /* 0x000fe4000fffe03f */
[----:B------:R-:W-:-:S02]  /*1a40*/  UIADD3.64 UR30, UR18, 0x2, URZ ;  /* 0x00000002121e7897 */ /* 0x000fc4000fffe03f */
[----:B------:R-:W-:-:S04]  /*1a50*/  UISETP.NE.U32.AND UP0, UPT, UR5, 0x4, UPT ;  /* 0x000000040500788c */ /* 0x000fc8000bf05070 */
[----:B------:R-:W-:Y:S02]  /*1a60*/  USEL UR6, URZ, 0x1, UP0 ;  /* 0x000000013f067887 */ /* 0x000fe40008000000 */
[----:B------:R-:W-:Y:S02]  /*1a70*/  USEL UR5, UR5, URZ, UP0 ;  /* 0x0000003f05057287 */ /* 0x000fe40008000000 */
[----:B------:R-:W-:Y:S01]  /*1a80*/  ULOP3.LUT UR4, UR4, UR6, URZ, 0x3c, !UPT ;  /* 0x0000000604047292 */ /* 0x000fe2000f8e3c3f */
[----:B------:R-:W-:Y:S01]  /*1a90*/  HGMMA.64x64x16.F32 R24, gdesc[UR16], R24 ;  /* 0x00e00000101879f0 */ /* 0x000fe20008700818 */
[----:B------:R-:W-:Y:S02]  /*1aa0*/  UIADD3.64 UR16, UR16, 0x4, URZ ;  /* 0x0000000410107897 */ /* 0x000fe4000fffe03f */
[----:B------:R-:W-:Y:S01]  /*1ab0*/  UIADD3.64 UR18, UR18, 0x4, URZ ;  /* 0x0000000412127897 */ /* 0x000fe2000fffe03f */
[----:B------:R-:W-:Y:S08]  /*1ac0*/  HGMMA.64x64x16.F32 R24, gdesc[UR28], R24 ;  /* 0x00e000001c1879f0 */ /* 0x000ff00008700818 */
[----:B------:R-:W-:Y:S01]  /*1ad0*/  HGMMA.64x64x16.F32 R24, gdesc[UR16], R24, gsb0 ;  /* 0x00e00000101879f0 */ /* 0x000fe20008000818 */
[----:B------:R-:W-:Y:S05]  /*1ae0*/  @!P0 BRA `(.L_x_49) ;  /* 0xfffffff800f88947 */ /* 0x000fea000383ffff */
.L_x_47:
[----:B------:R-:W-:Y:S02]  /*1af0*/  WARPGROUP.DEPBAR.LE gsb0, 0x0 ;  /* 0x00008000000079c5 */ /* 0x000fe40000010000 */
[----:B----4-:R-:W-:Y:S01]  /*1b00*/  BAR.SYNC.DEFER_BLOCKING 0x0 ;  /* 0x0000000000007b1d */ /* 0x010fe20000010000 */
[C---:B-1----:R-:W-:Y:S01]  /*1b10*/  IMAD.SHL.U32 R2, R0.reuse, 0x80, RZ ;  /* 0x0000008000027824 */ /* 0x042fe200078e00ff */
[----:B------:R-:W-:Y:S01]  /*1b20*/  F2FP.F16.F32.PACK_AB R24, R25, R24 ;  /* 0x000000181918723e */ /* 0x000fe200000000ff */
[----:B------:R-:W-:Y:S01]  /*1b30*/  IMAD.SHL.U32 R3, R0, 0x40, RZ ;  /* 0x0000004000037824 */ /* 0x000fe200078e00ff */
[----:B------:R-:W-:Y:S02]  /*1b40*/  F2FP.F16.F32.PACK_AB R25, R27, R26 ;  /* 0x0000001a1b19723e */ /* 0x000fe400000000ff */
[----:B------:R-:W-:Y:S02]  /*1b50*/  ELECT P0, URZ, PT ;  /* 0x00000000003f782f */ /* 0x000fe40003800000 */
[----:B------:R-:W-:Y:S01]  /*1b60*/  LOP3.LUT R2, R2, 0x780, RZ, 0xc0, !PT ;  /* 0x0000078002027812 */ /* 0x000fe200078ec0ff */
[----:B------:R-:W-:Y:S01]  /*1b70*/  ULOP3.LUT UR21, UR21, 0x1, URZ, 0xc0, !UPT ;  /* 0x0000000115157892 */ /* 0x000fe2000f8ec03f */
[----:B------:R-:W-:Y:S01]  /*1b80*/  F2FP.F16.F32.PACK_AB R32, R33, R32 ;  /* 0x000000202120723e */ /* 0x000fe200000000ff */
[----:B------:R-:W-:Y:S01]  /*1b90*/  UMOV UR10, UR11 ;  /* 0x0000000b000a7c82 */ /* 0x000fe20008000000 */
[----:B---3--:R-:W-:Y:S01]  /*1ba0*/  LOP3.LUT R4, R2, 0x3800, R3, 0xf8, !PT ;  /* 0x0000380002047812 */ /* 0x008fe200078ef803 */
[----:B------:R-:W-:Y:S01]  /*1bb0*/  IMAD.SHL.U32 R2, R0, 0x10, RZ ;  /* 0x0000001000027824 */ /* 0x000fe200078e00ff */
[----:B------:R-:W-:Y:S01]  /*1bc0*/  F2FP.F16.F32.PACK_AB R26, R29, R28 ;  /* 0x0000001c1d1a723e */ /* 0x000fe200000000ff */
[----:B------:R-:W-:Y:S01]  /*1bd0*/  ULEA UR9, UR21, UR15, 0x6 ;  /* 0x0000000f15097291 */ /* 0x000fe2000f8e303f */
[----:B------:R-:W-:Y:S01]  /*1be0*/  F2FP.F16.F32.PACK_AB R27, R31, R30 ;  /* 0x0000001e1f1b723e */ /* 0x000fe200000000ff */
[----:B------:R-:W-:Y:S01]  /*1bf0*/  ULEA UR8, UR21, UR20, 0xd ;  /* 0x0000001415087291 */ /* 0x000fe2000f8e683f */
[----:B------:R-:W-:-:S02]  /*1c00*/  LOP3.LUT R3, R2, 0x70, RZ, 0xc0, !PT ;  /* 0x0000007002037812 */ /* 0x000fc400078ec0ff */
[----:B------:R-:W-:Y:S02]  /*1c10*/  F2FP.F16.F32.PACK_AB R33, R35, R34 ;  /* 0x000000222321723e */ /* 0x000fe400000000ff */
[----:B------:R-:W-:Y:S02]  /*1c20*/  LOP3.LUT R3, R3, 0x10, R0, 0x78, !PT ;  /* 0x0000001003037812 */ /* 0x000fe400078e7800 */
[----:B------:R-:W-:Y:S01]  /*1c30*/  F2FP.F16.F32.PACK_AB R40, R41, R40 ;  /* 0x000000282928723e */ /* 0x000fe200000000ff */
[----:B------:R-:W1:Y:S02]  /*1c40*/  @!P2 SYNCS.CCTL.IV [UR20+0x18000] ;  /* 0x01800000ff00a9b1 */ /* 0x000e640008000014 */
[----:B-1----:R-:W-:Y:S01]  /*1c50*/  BAR.SYNC.DEFER_BLOCKING 0x0 ;  /* 0x0000000000007b1d */ /* 0x002fe20000010000 */
[----:B------:R-:W-:Y:S02]  /*1c60*/  LOP3.LUT R3, R4, R3, RZ, 0xfc, !PT ;  /* 0x0000000304037212 */ /* 0x000fe400078efcff */
[----:B------:R-:W-:-:S02]  /*1c70*/  F2FP.F16.F32.PACK_AB R34, R37, R36 ;  /* 0x000000242522723e */ /* 0x000fc400000000ff */
[C---:B------:R-:W-:Y:S01]  /*1c80*/  LOP3.LUT R2, R3.reuse, 0x20, RZ, 0x3c, !PT ;  /* 0x0000002003027812 */ /* 0x040fe200078e3cff */
[C---:B------:R-:W-:Y:S01]  /*1c90*/  VIADD R0, R3.reuse, UR20 ;  /* 0x0000001403007c36 */ /* 0x040fe20008000000 */
[C---:B------:R-:W-:Y:S02]  /*1ca0*/  LOP3.LUT R4, R3.reuse, 0x40, RZ, 0x3c, !PT ;  /* 0x0000004003047812 */ /* 0x040fe400078e3cff */
[----:B------:R-:W-:Y:S01]  /*1cb0*/  LOP3.LUT R3, R3, 0x60, RZ, 0x3c, !PT ;  /* 0x0000006003037812 */ /* 0x000fe200078e3cff */
[----:B------:R-:W-:Y:S01]  /*1cc0*/  VIADD R2, R2, UR20 ;  /* 0x0000001402027c36 */ /* 0x000fe20008000000 */
[----:B------:R-:W-:Y:S01]  /*1cd0*/  F2FP.F16.F32.PACK_AB R35, R39, R38 ;  /* 0x000000262723723e */ /* 0x000fe200000000ff */
[----:B------:R-:W-:Y:S01]  /*1ce0*/  VIADD R4, R4, UR20 ;  /* 0x0000001404047c36 */ /* 0x000fe20008000000 */
[----:B------:R-:W-:Y:S01]  /*1cf0*/  F2FP.F16.F32.PACK_AB R41, R43, R42 ;  /* 0x0000002a2b29723e */ /* 0x000fe200000000ff */
[----:B------:R-:W-:Y:S01]  /*1d00*/  VIADD R3, R3, UR20 ;  /* 0x0000001403037c36 */ /* 0x000fe20008000000 */
[----:B------:R-:W-:-:S02]  /*1d10*/  F2FP.F16.F32.PACK_AB R48, R49, R48 ;  /* 0x000000303130723e */ /* 0x000fc400000000ff */
[----:B------:R-:W-:Y:S02]  /*1d20*/  F2FP.F16.F32.PACK_AB R42, R45, R44 ;  /* 0x0000002c2d2a723e */ /* 0x000fe400000000ff */
[----:B------:R-:W-:Y:S02]  /*1d30*/  F2FP.F16.F32.PACK_AB R43, R47, R46 ;  /* 0x0000002e2f2b723e */ /* 0x000fe400000000ff */
[----:B------:R-:W-:Y:S02]  /*1d40*/  F2FP.F16.F32.PACK_AB R49, R51, R50 ;  /* 0x000000323331723e */ /* 0x000fe400000000ff */
[----:B------:R-:W-:Y:S01]  /*1d50*/  F2FP.F16.F32.PACK_AB R50, R53, R52 ;  /* 0x000000343532723e */ /* 0x000fe200000000ff */
[----:B------:R-:W1:Y:S02]  /*1d60*/  @!P2 SYNCS.CCTL.IV [UR20+0x18008] ;  /* 0x01800800ff00a9b1 */ /* 0x000e640008000014 */
[----:B-1----:R-:W-:Y:S01]  /*1d70*/  BAR.SYNC.DEFER_BLOCKING 0x0 ;  /* 0x0000000000007b1d */ /* 0x002fe20000010000 */
[----:B------:R-:W-:-:S02]  /*1d80*/  F2FP.F16.F32.PACK_AB R51, R55, R54 ;  /* 0x000000363733723e */ /* 0x000fc400000000ff */
[----:B------:R-:W-:-:S13]  /*1d90*/  ISETP.LT.U32.AND P0, PT, R6, 0x40, P0 ;  /* 0x000000400600780c */ /* 0x000fda0000701070 */
[----:B------:R-:W-:Y:S01]  /*1da0*/  VOTEU.ANY UP0, P0 ;  /* 0x00000000003f7886 */ /* 0x000fe20000000100 */
[----:B------:R-:W-:-:S04]  /*1db0*/  VOTEU.ANY UP1, P0 ;  /* 0x00000000003f7886 */ /* 0x000fc80000020100 */
[----:B--2---:R-:W-:Y:S01]  /*1dc0*/  @UP0 UMOV UR6, UR26 ;  /* 0x0000001a00060c82 */ /* 0x004fe20008000000 */
[----:B------:R-:W-:Y:S01]  /*1dd0*/  @UP0 UMOV UR7, UR27 ;  /* 0x0000001b00070c82 */ /* 0x000fe20008000000 */
[----:B------:R-:W1:Y:S02]  /*1de0*/  @!P2 SYNCS.CCTL.IV [UR20+0x18010] ;  /* 0x01801000ff00a9b1 */ /* 0x000e640008000014 */
[----:B-1----:R-:W-:Y:S06]  /*1df0*/  BAR.SYNC.DEFER_BLOCKING 0x0 ;  /* 0x0000000000007b1d */ /* 0x002fec0000010000 */
[----:B------:R-:W1:Y:S02]  /*1e00*/  @!P2 SYNCS.CCTL.IV [UR20+0x18018] ;  /* 0x01801800ff00a9b1 */ /* 0x000e640008000014 */
[----:B-1----:R-:W-:Y:S04]  /*1e10*/  STSM.16.M88.4 [R0], R24 ;  /* 0x0000001800007844 */ /* 0x002fe80000000200 */
[----:B------:R-:W-:Y:S04]  /*1e20*/  STSM.16.M88.4 [R2], R32 ;  /* 0x0000002002007844 */ /* 0x000fe80000000200 */
[----:B------:R-:W-:Y:S04]  /*1e30*/  STSM.16.M88.4 [R4], R40 ;  /* 0x0000002804007844 */ /* 0x000fe80000000200 */
[----:B------:R-:W-:Y:S01]  /*1e40*/  STSM.16.M88.4 [R3], R48 ;  /* 0x0000003003007844 */ /* 0x000fe20000000200 */
[----:B------:R1:W-:Y:S06]  /*1e50*/  MEMBAR.ALL.CTA ;  /* 0x0000000000007992 */ /* 0x0003ec0000008000 */
[----:B-1----:R-:W1:Y:S02]  /*1e60*/  FENCE.VIEW.ASYNC.S ;  /* 0x00000000000073c6 */ /* 0x002e640000000000 */
[----:B-1----:R-:W-:Y:S06]  /*1e70*/  BAR.SYNC.DEFER_BLOCKING 0x0 ;  /* 0x0000000000007b1d */ /* 0x002fec0000010000 */
[----:B------:R1:W-:Y:S01]  /*1e80*/  @UP1 UTMASTG.2D [UR8], [UR6] ;  /* 0x00000008060013b5 */ /* 0x0003e20008008000 */
[----:B------:R0:W-:Y:S01]  /*1e90*/  UTMACMDFLUSH ;  /* 0x00000000000079b7 */ /* 0x0001e20000000000 */
[----:B------:R-:W-:-:S04]  /*1ea0*/  DEPBAR.LE SB0, 0x0 ;  /* 0x000080000000791a */ /* 0x000fc80000000000 */
[----:B------:R-:W-:Y:S06]  /*1eb0*/  BAR.SYNC.DEFER_BLOCKING 0x0 ;  /* 0x0000000000007b1d */ /* 0x000fec0000010000 */
[----:B-1----:R-:W-:Y:S05]  /*1ec0*/  EXIT ;  /* 0x000000000000794d */ /* 0x002fea0003800000 */
.L_x_48:
[----:B------:R-:W1:Y:S02]  /*1ed0*/  SYNCS.PHASECHK.TRANS64.TRYWAIT P0, [UR18+0x18000], R2 ;  /* 0x01800002ff0075a7 */ /* 0x000e640008000152 */
[----:B-1----:R-:W-:Y:S05]  /*1ee0*/  @!P0 BRA `(.L_x_48) ;  /* 0xfffffffc00f88947 */ /* 0x002fea000383ffff */
[----:B------:R-:W-:Y:S05]  /*1ef0*/  BRA `(.L_x_50) ;  /* 0xfffffff800787947 */ /* 0x000fea000383ffff */
.L_x_51:
[----:B------:R-:W-:-:S00]  /*1f00*/  BRA `(.L_x_51) ;  /* 0xfffffffc00fc7947 */ /* 0x000fc0000383ffff */
[----:B------:R-:W-:-:S00]  /*1f10*/  NOP ;  /* 0x0000000000007918 */ /* 0x000fc00000000000 */
        /* <DEDUP_REMOVED lines=14> */
.L_x_52:


//--------------------- .nv.shared.gluon_wgmma    --------------------------
	.section	.nv.shared.gluon_wgmma,"aw",@nobits
	.sectionflags	@""
	.align	16
	.zero		1024


//--------------------- .nv.shared.reserved.0     --------------------------
	.section	.nv.shared.reserved.0,"aw",@nobits
	.weak		__nv_reservedSMEM_offset_0_alias
	.size		__nv_reservedSMEM_offset_0_alias, 0, 0
	.other		__nv_reservedSMEM_offset_0_alias,@"STO_CUDA_RESERVED_SHARED STV_DEFAULT"
__nv_reservedSMEM_offset_0_alias:
	.zero		0


//--------------------- .nv.constant0.gluon_wgmma --------------------------
	.section	.nv.constant0.gluon_wgmma,"a",@progbits
	.sectionflags	@""
	.align	4
.nv.constant0.gluon_wgmma:
	.zero		608


//--------------------- SYMBOLS --------------------------

	.type		.nv.reservedSmem.offset0,@object
	.size		.nv.reservedSmem.offset0,0x4
